// auto-generated by cutlass_sweep.sparse_gemm — config: {"arch": "sm_90", "cluster_m": 1, "cluster_n": 2, "dtype": "bf16", "tile_k": 128, "tile_m": 256, "tile_n": 64}
#include "cutlass/cutlass.h"
#include "cutlass/gemm/collective/collective_builder.hpp"
#include "cutlass/gemm/device/gemm_universal_adapter.h"
#include "cutlass/gemm/kernel/gemm_universal.hpp"
#include "cutlass/epilogue/collective/collective_builder.hpp"

using Elem = cutlass::bfloat16_t;
using Acc  = float;
using TileShape    = cute::Shape<cute::_256, cute::_64, cute::_128>;
using ClusterShape = cute::Shape<cute::_1, cute::_2, cute::_1>;

using CollectiveEpilogue = typename cutlass::epilogue::collective::CollectiveBuilder<
    cutlass::arch::Sm90, cutlass::arch::OpClassSparseTensorOp,
    TileShape, ClusterShape,
    cutlass::epilogue::collective::EpilogueTileAuto,
    Acc, Acc,
    Acc, cutlass::layout::ColumnMajor, 128 / cutlass::sizeof_bits<Acc>::value,
    Acc, cutlass::layout::ColumnMajor, 128 / cutlass::sizeof_bits<Acc>::value,
    cutlass::epilogue::collective::EpilogueScheduleAuto
  >::CollectiveOp;

using CollectiveMainloop = typename cutlass::gemm::collective::CollectiveBuilder<
    cutlass::arch::Sm90, cutlass::arch::OpClassSparseTensorOp,
    Elem, cutlass::layout::RowMajor, 128 / cutlass::sizeof_bits<Elem>::value,
    Elem, cutlass::layout::ColumnMajor, 128 / cutlass::sizeof_bits<Elem>::value,
    Acc,
    TileShape, ClusterShape,
    cutlass::gemm::collective::StageCountAutoCarveout<static_cast<int>(sizeof(typename CollectiveEpilogue::SharedStorage))>,
    cutlass::gemm::collective::KernelScheduleAuto
  >::CollectiveOp;

using GemmKernel = cutlass::gemm::kernel::GemmUniversal<
    cute::Shape<int,int,int,int>,
    CollectiveMainloop,
    CollectiveEpilogue
>;
using Gemm = cutlass::gemm::device::GemmUniversalAdapter<GemmKernel>;

auto* _anchor = &cutlass::device_kernel<GemmKernel>;


// ===== COMPILED SASS (sm_90a) =====

	.target	sm_90a

	.elftype	@"ET_EXEC"


//--------------------- .note.nv.tkinfo           --------------------------
	.section	.note.nv.tkinfo,"",@"SHT_NOTE"
	.sectionflags	@"SHF_NOTE_NV_TKINFO"
	.tkinfo
        /*0018*/ 	.word	0x00000002
        /*0030*/ 	.string	""
        /*0030*/ 	.string	"ptxas"
        /*0030*/ 	.string	"Cuda compilation tools, release 13.0, V13.0.88"
        /*0030*/ 	.string	"Build cuda_13.0.r13.0/compiler.36424714_0"
        /*0030*/ 	.string	"-arch sm_90a -m 64 "



//--------------------- .note.nv.cuinfo           --------------------------
	.section	.note.nv.cuinfo,"",@"SHT_NOTE"
	.sectionflags	@"SHF_NOTE_NV_CUINFO"
        /*0018*/ 	.short	0x0002
        /*001a*/ 	.short	0x005a
        /*001c*/ 	.short	0x0082
	.zero		2


//--------------------- .nv.info                  --------------------------
	.section	.nv.info,"",@"SHT_CUDA_INFO"
	.align	4


	//----- nvinfo : EIATTR_REGCOUNT
	.align		4
        /*0000*/ 	.byte	0x04, 0x2f
        /*0002*/ 	.short	(.L_12 - .L_11)
	.align		4
.L_11:
        /*0004*/ 	.word	index@(_ZN7cutlass13device_kernelINS_4gemm6kernel13GemmUniversalIN4cute5tupleIJiiiiEEENS1_10collective13CollectiveMmaINS1_40MainloopSm90TmaGmmaWarpSpecializedSparseILi4ENS5_IJNS4_1CILi1EEENSA_ILi2EEESB_EEENS1_35KernelTmaWarpSpecializedCooperativeEEENS5_IJNSA_ILi256EEENSA_ILi64EEENSA_ILi128EEEEEENS_10bfloat16_tENS5_IJNS4_6LayoutINS5_IJiNS5_IJSC_iEEEiEEENS5_IJlNS5_IJSB_SC_EEElEEEEENSL_INS5_IJNS5_IJNS5_IJNSA_ILi8EEESC_NSA_ILi4EEEEEEiEEENS5_IJNS5_IJNSA_ILi16EEESC_SS_EEEiEEEiEEENS5_IJNS5_IJNS5_IJSI_SV_NSA_ILi2048EEEEEENSA_ILi8192EEEEEENS5_IJNS5_IJSB_NSA_ILi1024EEENSA_ILi32EEEEEElEEElEEEEEEEESK_NS5_IJlSB_lEEENS4_8TiledMMAINS4_8MMA_AtomIJNS4_4SM904GMMA6SPARSE28GMMA_64x64x32_F32BF16BF16_SSILNS1E_5MajorE0ELS1H_0ELNS1E_7ScaleInE1ELS1I_1ELNS1E_9SparseSelE0EEEEEENSL_INS5_IJSC_SB_SB_EEENS5_IJSB_NSA_ILi0EEES1N_EEEEENS5_IJNS4_10UnderscoreES1Q_S1Q_EEEEENS4_23SM90_TMA_LOAD_MULTICASTENS4_14ComposedLayoutINS4_7SwizzleILi3ELi4ELi3EEENS4_25smem_sparse_ptr_flag_bitsILi2ELi16EEENSL_INS5_IJNS5_IJSB_SR_EEENS5_IJSC_SH_EEEEEENS5_IJNS5_IJS1N_SI_EEESO_EEEEEEEvNS4_8identityENS4_13SM90_TMA_LOADENS1U_IS1W_NS4_18smem_ptr_flag_bitsILi16EEENSL_INS5_IJSR_SH_EEENS5_IJSH_SB_EEEEEEEvS26_EENS_8epilogue10collective6detail29Sm90TmaWarpSpecializedAdapterINS2G_15DefaultEpilogueIfNS5_IJSB_llEEES2K_NS2F_6thread17LinearCombinationIfLi1EffLNS2L_9ScaleType4KindE0ELNS_15FloatRoundStyleE2EfEENS1_15EpilogueDefaultEEEEEvvEEEEvNT_6ParamsE)
        /*0008*/ 	.word	0x000000a8


	//----- nvinfo : EIATTR_FRAME_SIZE
	.align		4
.L_12:
        /*000c*/ 	.byte	0x04, 0x11
        /*000e*/ 	.short	(.L_14 - .L_13)
	.align		4
.L_13:
        /*0010*/ 	.word	index@(_ZN7cutlass13device_kernelINS_4gemm6kernel13GemmUniversalIN4cute5tupleIJiiiiEEENS1_10collective13CollectiveMmaINS1_40MainloopSm90TmaGmmaWarpSpecializedSparseILi4ENS5_IJNS4_1CILi1EEENSA_ILi2EEESB_EEENS1_35KernelTmaWarpSpecializedCooperativeEEENS5_IJNSA_ILi256EEENSA_ILi64EEENSA_ILi128EEEEEENS_10bfloat16_tENS5_IJNS4_6LayoutINS5_IJiNS5_IJSC_iEEEiEEENS5_IJlNS5_IJSB_SC_EEElEEEEENSL_INS5_IJNS5_IJNS5_IJNSA_ILi8EEESC_NSA_ILi4EEEEEEiEEENS5_IJNS5_IJNSA_ILi16EEESC_SS_EEEiEEEiEEENS5_IJNS5_IJNS5_IJSI_SV_NSA_ILi2048EEEEEENSA_ILi8192EEEEEENS5_IJNS5_IJSB_NSA_ILi1024EEENSA_ILi32EEEEEElEEElEEEEEEEESK_NS5_IJlSB_lEEENS4_8TiledMMAINS4_8MMA_AtomIJNS4_4SM904GMMA6SPARSE28GMMA_64x64x32_F32BF16BF16_SSILNS1E_5MajorE0ELS1H_0ELNS1E_7ScaleInE1ELS1I_1ELNS1E_9SparseSelE0EEEEEENSL_INS5_IJSC_SB_SB_EEENS5_IJSB_NSA_ILi0EEES1N_EEEEENS5_IJNS4_10UnderscoreES1Q_S1Q_EEEEENS4_23SM90_TMA_LOAD_MULTICASTENS4_14ComposedLayoutINS4_7SwizzleILi3ELi4ELi3EEENS4_25smem_sparse_ptr_flag_bitsILi2ELi16EEENSL_INS5_IJNS5_IJSB_SR_EEENS5_IJSC_SH_EEEEEENS5_IJNS5_IJS1N_SI_EEESO_EEEEEEEvNS4_8identityENS4_13SM90_TMA_LOADENS1U_IS1W_NS4_18smem_ptr_flag_bitsILi16EEENSL_INS5_IJSR_SH_EEENS5_IJSH_SB_EEEEEEEvS26_EENS_8epilogue10collective6detail29Sm90TmaWarpSpecializedAdapterINS2G_15DefaultEpilogueIfNS5_IJSB_llEEES2K_NS2F_6thread17LinearCombinationIfLi1EffLNS2L_9ScaleType4KindE0ELNS_15FloatRoundStyleE2EfEENS1_15EpilogueDefaultEEEEEvvEEEEvNT_6ParamsE)
        /*0014*/ 	.word	0x00000000


	//----- nvinfo : EIATTR_MIN_STACK_SIZE
	.align		4
.L_14:
        /*0018*/ 	.byte	0x04, 0x12
        /*001a*/ 	.short	(.L_16 - .L_15)
	.align		4
.L_15:
        /*001c*/ 	.word	index@(_ZN7cutlass13device_kernelINS_4gemm6kernel13GemmUniversalIN4cute5tupleIJiiiiEEENS1_10collective13CollectiveMmaINS1_40MainloopSm90TmaGmmaWarpSpecializedSparseILi4ENS5_IJNS4_1CILi1EEENSA_ILi2EEESB_EEENS1_35KernelTmaWarpSpecializedCooperativeEEENS5_IJNSA_ILi256EEENSA_ILi64EEENSA_ILi128EEEEEENS_10bfloat16_tENS5_IJNS4_6LayoutINS5_IJiNS5_IJSC_iEEEiEEENS5_IJlNS5_IJSB_SC_EEElEEEEENSL_INS5_IJNS5_IJNS5_IJNSA_ILi8EEESC_NSA_ILi4EEEEEEiEEENS5_IJNS5_IJNSA_ILi16EEESC_SS_EEEiEEEiEEENS5_IJNS5_IJNS5_IJSI_SV_NSA_ILi2048EEEEEENSA_ILi8192EEEEEENS5_IJNS5_IJSB_NSA_ILi1024EEENSA_ILi32EEEEEElEEElEEEEEEEESK_NS5_IJlSB_lEEENS4_8TiledMMAINS4_8MMA_AtomIJNS4_4SM904GMMA6SPARSE28GMMA_64x64x32_F32BF16BF16_SSILNS1E_5MajorE0ELS1H_0ELNS1E_7ScaleInE1ELS1I_1ELNS1E_9SparseSelE0EEEEEENSL_INS5_IJSC_SB_SB_EEENS5_IJSB_NSA_ILi0EEES1N_EEEEENS5_IJNS4_10UnderscoreES1Q_S1Q_EEEEENS4_23SM90_TMA_LOAD_MULTICASTENS4_14ComposedLayoutINS4_7SwizzleILi3ELi4ELi3EEENS4_25smem_sparse_ptr_flag_bitsILi2ELi16EEENSL_INS5_IJNS5_IJSB_SR_EEENS5_IJSC_SH_EEEEEENS5_IJNS5_IJS1N_SI_EEESO_EEEEEEEvNS4_8identityENS4_13SM90_TMA_LOADENS1U_IS1W_NS4_18smem_ptr_flag_bitsILi16EEENSL_INS5_IJSR_SH_EEENS5_IJSH_SB_EEEEEEEvS26_EENS_8epilogue10collective6detail29Sm90TmaWarpSpecializedAdapterINS2G_15DefaultEpilogueIfNS5_IJSB_llEEES2K_NS2F_6thread17LinearCombinationIfLi1EffLNS2L_9ScaleType4KindE0ELNS_15FloatRoundStyleE2EfEENS1_15EpilogueDefaultEEEEEvvEEEEvNT_6ParamsE)
        /*0020*/ 	.word	0x00000000
.L_16:


//--------------------- .nv.compat                --------------------------
	.section	.nv.compat,"",@"SHT_CUDA_COMPAT_INFO"
	.align	4
        /*0000*/ 	.byte	0x02, 0x09, 0x01, 0x00, 0x02, 0x02, 0x04, 0x00, 0x02, 0x05, 0x05, 0x00, 0x03, 0x07, 0x01, 0x01
        /*0010*/ 	.byte	0x02, 0x03, 0x01, 0x00, 0x02, 0x06, 0x01, 0x00, 0x04, 0x0b, 0x08, 0x00, 0x00, 0x00, 0x00, 0x00
        /*0020*/ 	.byte	0x00, 0x00, 0x00, 0x00


//--------------------- .nv.info._ZN7cutlass13device_kernelINS_4gemm6kernel13GemmUniversalIN4cute5tupleIJiiiiEEENS1_10collective13CollectiveMmaINS1_40MainloopSm90TmaGmmaWarpSpecializedSparseILi4ENS5_IJNS4_1CILi1EEENSA_ILi2EEESB_EEENS1_35KernelTmaWarpSpecializedCooperativeEEENS5_IJNSA_ILi256EEENSA_ILi64EEENSA_ILi128EEEEEENS_10bfloat16_tENS5_IJNS4_6LayoutINS5_IJiNS5_IJSC_iEEEiEEENS5_IJlNS5_IJSB_SC_EEElEEEEENSL_INS5_IJNS5_IJNS5_IJNSA_ILi8EEESC_NSA_ILi4EEEEEEiEEENS5_IJNS5_IJNSA_ILi16EEESC_SS_EEEiEEEiEEENS5_IJNS5_IJNS5_IJSI_SV_NSA_ILi2048EEEEEENSA_ILi8192EEEEEENS5_IJNS5_IJSB_NSA_ILi1024EEENSA_ILi32EEEEEElEEElEEEEEEEESK_NS5_IJlSB_lEEENS4_8TiledMMAINS4_8MMA_AtomIJNS4_4SM904GMMA6SPARSE28GMMA_64x64x32_F32BF16BF16_SSILNS1E_5MajorE0ELS1H_0ELNS1E_7ScaleInE1ELS1I_1ELNS1E_9SparseSelE0EEEEEENSL_INS5_IJSC_SB_SB_EEENS5_IJSB_NSA_ILi0EEES1N_EEEEENS5_IJNS4_10UnderscoreES1Q_S1Q_EEEEENS4_23SM90_TMA_LOAD_MULTICASTENS4_14ComposedLayoutINS4_7SwizzleILi3ELi4ELi3EEENS4_25smem_sparse_ptr_flag_bitsILi2ELi16EEENSL_INS5_IJNS5_IJSB_SR_EEENS5_IJSC_SH_EEEEEENS5_IJNS5_IJS1N_SI_EEESO_EEEEEEEvNS4_8identityENS4_13SM90_TMA_LOADENS1U_IS1W_NS4_18smem_ptr_flag_bitsILi16EEENSL_INS5_IJSR_SH_EEENS5_IJSH_SB_EEEEEEEvS26_EENS_8epilogue10collective6detail29Sm90TmaWarpSpecializedAdapterINS2G_15DefaultEpilogueIfNS5_IJSB_llEEES2K_NS2F_6thread17LinearCombinationIfLi1EffLNS2L_9ScaleType4KindE0ELNS_15FloatRoundStyleE2EfEENS1_15EpilogueDefaultEEEEEvvEEEEvNT_6ParamsE --------------------------
	.section	.nv.info._ZN7cutlass13device_kernelINS_4gemm6kernel13GemmUniversalIN4cute5tupleIJiiiiEEENS1_10collective13CollectiveMmaINS1_40MainloopSm90TmaGmmaWarpSpecializedSparseILi4ENS5_IJNS4_1CILi1EEENSA_ILi2EEESB_EEENS1_35KernelTmaWarpSpecializedCooperativeEEENS5_IJNSA_ILi256EEENSA_ILi64EEENSA_ILi128EEEEEENS_10bfloat16_tENS5_IJNS4_6LayoutINS5_IJiNS5_IJSC_iEEEiEEENS5_IJlNS5_IJSB_SC_EEElEEEEENSL_INS5_IJNS5_IJNS5_IJNSA_ILi8EEESC_NSA_ILi4EEEEEEiEEENS5_IJNS5_IJNSA_ILi16EEESC_SS_EEEiEEEiEEENS5_IJNS5_IJNS5_IJSI_SV_NSA_ILi2048EEEEEENSA_ILi8192EEEEEENS5_IJNS5_IJSB_NSA_ILi1024EEENSA_ILi32EEEEEElEEElEEEEEEEESK_NS5_IJlSB_lEEENS4_8TiledMMAINS4_8MMA_AtomIJNS4_4SM904GMMA6SPARSE28GMMA_64x64x32_F32BF16BF16_SSILNS1E_5MajorE0ELS1H_0ELNS1E_7ScaleInE1ELS1I_1ELNS1E_9SparseSelE0EEEEEENSL_INS5_IJSC_SB_SB_EEENS5_IJSB_NSA_ILi0EEES1N_EEEEENS5_IJNS4_10UnderscoreES1Q_S1Q_EEEEENS4_23SM90_TMA_LOAD_MULTICASTENS4_14ComposedLayoutINS4_7SwizzleILi3ELi4ELi3EEENS4_25smem_sparse_ptr_flag_bitsILi2ELi16EEENSL_INS5_IJNS5_IJSB_SR_EEENS5_IJSC_SH_EEEEEENS5_IJNS5_IJS1N_SI_EEESO_EEEEEEEvNS4_8identityENS4_13SM90_TMA_LOADENS1U_IS1W_NS4_18smem_ptr_flag_bitsILi16EEENSL_INS5_IJSR_SH_EEENS5_IJSH_SB_EEEEEEEvS26_EENS_8epilogue10collective6detail29Sm90TmaWarpSpecializedAdapterINS2G_15DefaultEpilogueIfNS5_IJSB_llEEES2K_NS2F_6thread17LinearCombinationIfLi1EffLNS2L_9ScaleType4KindE0ELNS_15FloatRoundStyleE2EfEENS1_15EpilogueDefaultEEEEEvvEEEEvNT_6ParamsE,"",@"SHT_CUDA_INFO"
	.sectionflags	@""
	.align	4


	//----- nvinfo : EIATTR_CUDA_API_VERSION
	.align		4
        /*0000*/ 	.byte	0x04, 0x37
        /*0002*/ 	.short	(.L_18 - .L_17)
.L_17:
        /*0004*/ 	.word	0x00000082


	//----- nvinfo : EIATTR_KPARAM_INFO
	.align		4
.L_18:
        /*0008*/ 	.byte	0x04, 0x17
        /*000a*/ 	.short	(.L_20 - .L_19)
.L_19:
        /*000c*/ 	.word	0x00000000
        /*0010*/ 	.short	0x0000
        /*0012*/ 	.short	0x0070
        /*0014*/ 	.byte	0x00, 0xf0, 0x01, 0x14


	//----- nvinfo : EIATTR_SPARSE_MMA_MASK
	.align		4
.L_20:
        /*0018*/ 	.byte	0x03, 0x50
        /*001a*/ 	.short	0x0002


	//----- nvinfo : EIATTR_MAXREG_COUNT
	.align		4
        /*001c*/ 	.byte	0x03, 0x1b
        /*001e*/ 	.short	0x00a8


	//----- nvinfo : EIATTR_NUM_BARRIERS
	.align		4
        /*0020*/ 	.byte	0x02, 0x4c
        /*0022*/ 	.byte	0x01
	.zero		1


	//----- nvinfo : EIATTR_MERCURY_ISA_VERSION
	.align		4
        /*0024*/ 	.byte	0x03, 0x5f
        /*0026*/ 	.short	0x0101


	//----- nvinfo : EIATTR_INT_WARP_WIDE_INSTR_OFFSETS
	.align		4
        /*0028*/ 	.byte	0x04, 0x31
        /*002a*/ 	.short	(.L_22 - .L_21)


	//   ....[0]....
.L_21:
        /*002c*/ 	.word	0x00000560


	//   ....[1]....
        /*0030*/ 	.word	0x00000580


	//   ....[2]....
        /*0034*/ 	.word	0x000006d0


	//----- nvinfo : EIATTR_COOP_GROUP_MASK_REGIDS
	.align		4
.L_22:
        /*0038*/ 	.byte	0x04, 0x29
        /*003a*/ 	.short	(.L_24 - .L_23)


	//   ....[0]....
.L_23:
        /*003c*/ 	.word	0xffffffff


	//   ....[1]....
        /*0040*/ 	.word	0xffffffff


	//   ....[2]....
        /*0044*/ 	.word	0xffffffff


	//   ....[3]....
        /*0048*/ 	.word	0xffffffff


	//   ....[4]....
        /*004c*/ 	.word	0xffffffff


	//   ....[5]....
        /*0050*/ 	.word	0xffffffff


	//----- nvinfo : EIATTR_COOP_GROUP_INSTR_OFFSETS
	.align		4
.L_24:
        /*0054*/ 	.byte	0x04, 0x28
        /*0056*/ 	.short	(.L_26 - .L_25)


	//   ....[0]....
.L_25:
        /*0058*/ 	.word	0x00000060


	//   ....[1]....
        /*005c*/ 	.word	0x00000070


	//   ....[2]....
        /*0060*/ 	.word	0x000001c0


	//   ....[3]....
        /*0064*/ 	.word	0x000003d0


	//   ....[4]....
        /*0068*/ 	.word	0x000007c0


	//   ....[5]....
        /*006c*/ 	.word	0x00001280


	//----- nvinfo : EIATTR_REG_RECONFIG
	.align		4
.L_26:
        /*0070*/ 	.byte	0x01, 0x54
	.zero		2


	//----- nvinfo : EIATTR_MBARRIER_INSTR_OFFSETS
	.align		4
        /*0074*/ 	.byte	0x04, 0x39
        /*0076*/ 	.short	(.L_28 - .L_27)


	//   ....[0]....
.L_27:
        /*0078*/ 	.word	0x00000340
        /*007c*/ 	.word	0x000000ff
        /*0080*/ 	.word	0x00000000
        /*0084*/ 	.short	0x0100
        /*0086*/ 	.byte	0x0a
	.zero		1


	//   ....[1]....
        /*0088*/ 	.word	0x00000350
        /*008c*/ 	.word	0x000000ff
        /*0090*/ 	.word	0x00000020
        /*0094*/ 	.short	0x0100
        /*0096*/ 	.byte	0x0a
	.zero		1


	//   ....[2]....
        /*0098*/ 	.word	0x00000360
        /*009c*/ 	.word	0x000000ff
        /*00a0*/ 	.word	0x00000008
        /*00a4*/ 	.short	0x0100
        /*00a6*/ 	.byte	0x0a
	.zero		1


	//   ....[3]....
        /*00a8*/ 	.word	0x00000370
        /*00ac*/ 	.word	0x000000ff
        /*00b0*/ 	.word	0x00000028
        /*00b4*/ 	.short	0x0100
        /*00b6*/ 	.byte	0x0a
	.zero		1


	//   ....[4]....
        /*00b8*/ 	.word	0x00000380
        /*00bc*/ 	.word	0x000000ff
        /*00c0*/ 	.word	0x00000010
        /*00c4*/ 	.short	0x0100
        /*00c6*/ 	.byte	0x0a
	.zero		1


	//   ....[5]....
        /*00c8*/ 	.word	0x00000390
        /*00cc*/ 	.word	0x000000ff
        /*00d0*/ 	.word	0x00000030
        /*00d4*/ 	.short	0x0100
        /*00d6*/ 	.byte	0x0a
	.zero		1


	//   ....[6]....
        /*00d8*/ 	.word	0x000003a0
        /*00dc*/ 	.word	0x000000ff
        /*00e0*/ 	.word	0x00000018
        /*00e4*/ 	.short	0x0100
        /*00e6*/ 	.byte	0x0a
	.zero		1


	//   ....[7]....
        /*00e8*/ 	.word	0x000003b0
        /*00ec*/ 	.word	0x000000ff
        /*00f0*/ 	.word	0x00000038
        /*00f4*/ 	.short	0x0100
        /*00f6*/ 	.byte	0x0a
	.zero		1


	//   ....[8]....
        /*00f8*/ 	.word	0x00000740
        /*00fc*/ 	.word	0x000000ff
        /*0100*/ 	.word	0x00000050
        /*0104*/ 	.short	0x0100
        /*0106*/ 	.byte	0x08
	.zero		1


	//   ....[9]....
        /*0108*/ 	.word	0x00000770
        /*010c*/ 	.word	0x000000ff
        /*0110*/ 	.word	0x00000058
        /*0114*/ 	.short	0x0100
        /*0116*/ 	.byte	0x08
	.zero		1


	//   ....[10]....
        /*0118*/ 	.word	0x000015d0
        /*011c*/ 	.word	0x000000ff
        /*0120*/ 	.word	0x00000000
        /*0124*/ 	.short	0x010a
        /*0126*/ 	.byte	0x0b
	.zero		1


	//   ....[11]....
        /*0128*/ 	.word	0x000016a0
        /*012c*/ 	.word	0x000000ff
        /*0130*/ 	.word	0x00000000
        /*0134*/ 	.short	0x010a
        /*0136*/ 	.byte	0x0b
	.zero		1


	//   ....[12]....
        /*0138*/ 	.word	0x000019e0
        /*013c*/ 	.word	0x0000000b
        /*0140*/ 	.word	0x00000000
        /*0144*/ 	.short	0x0101
        /*0146*/ 	.byte	0x3f
	.zero		1


	//   ....[13]....
        /*0148*/ 	.word	0x00007710
        /*014c*/ 	.word	0x0000000f
        /*0150*/ 	.word	0x00000020
        /*0154*/ 	.short	0x010a
        /*0156*/ 	.byte	0x3f
	.zero		1


	//   ....[14]....
        /*0158*/ 	.word	0x00007c30
        /*015c*/ 	.word	0x00000006
        /*0160*/ 	.word	0x00000058
        /*0164*/ 	.short	0x0101
        /*0166*/ 	.byte	0x3f
	.zero		1


	//   ....[15]....
        /*0168*/ 	.word	0x00008360
        /*016c*/ 	.word	0x00000005
        /*0170*/ 	.word	0x00000000
        /*0174*/ 	.short	0x010a
        /*0176*/ 	.byte	0x3f
	.zero		1


	//   ....[16]....
        /*0178*/ 	.word	0x000083e0
        /*017c*/ 	.word	0x00000007
        /*0180*/ 	.word	0x00000000
        /*0184*/ 	.short	0x010a
        /*0186*/ 	.byte	0x3f
	.zero		1


	//   ....[17]....
        /*0188*/ 	.word	0x00008470
        /*018c*/ 	.word	0x00000006
        /*0190*/ 	.word	0x00000000
        /*0194*/ 	.short	0x010a
        /*0196*/ 	.byte	0x3f
	.zero		1


	//   ....[18]....
        /*0198*/ 	.word	0x00008500
        /*019c*/ 	.word	0x00000003
        /*01a0*/ 	.word	0x00000000
        /*01a4*/ 	.short	0x010a
        /*01a6*/ 	.byte	0x3f
	.zero		1


	//   ....[19]....
        /*01a8*/ 	.word	0x00008570
        /*01ac*/ 	.word	0x0000000b
        /*01b0*/ 	.word	0x00000000
        /*01b4*/ 	.short	0x010a
        /*01b6*/ 	.byte	0x3f
	.zero		1


	//   ....[20]....
        /*01b8*/ 	.word	0x00008640
        /*01bc*/ 	.word	0x0000000f
        /*01c0*/ 	.word	0x00000020
        /*01c4*/ 	.short	0x010a
        /*01c6*/ 	.byte	0x3f
	.zero		1


	//   ....[21]....
        /*01c8*/ 	.word	0x00008710
        /*01cc*/ 	.word	0x00000005
        /*01d0*/ 	.word	0x00000000
        /*01d4*/ 	.short	0x010a
        /*01d6*/ 	.byte	0x3f
	.zero		1


	//   ....[22]....
        /*01d8*/ 	.word	0x00008760
        /*01dc*/ 	.word	0x00000007
        /*01e0*/ 	.word	0x00000000
        /*01e4*/ 	.short	0x010a
        /*01e6*/ 	.byte	0x3f
	.zero		1


	//   ....[23]....
        /*01e8*/ 	.word	0x000087b0
        /*01ec*/ 	.word	0x00000006
        /*01f0*/ 	.word	0x00000000
        /*01f4*/ 	.short	0x010a
        /*01f6*/ 	.byte	0x3f
	.zero		1


	//----- nvinfo : EIATTR_NUM_MBARRIERS
	.align		4
.L_28:
        /*01f8*/ 	.byte	0x03, 0x38
        /*01fa*/ 	.short	0x000a


	//----- nvinfo : EIATTR_EXIT_INSTR_OFFSETS
	.align		4
        /*01fc*/ 	.byte	0x04, 0x1c
        /*01fe*/ 	.short	(.L_30 - .L_29)


	//   ....[0]....
.L_29:
        /*0200*/ 	.word	0x00000950


	//   ....[1]....
        /*0204*/ 	.word	0x00001150


	//   ....[2]....
        /*0208*/ 	.word	0x00006dc0


	//   ....[3]....
        /*020c*/ 	.word	0x00007320


	//   ....[4]....
        /*0210*/ 	.word	0x00008550


	//----- nvinfo : EIATTR_MAX_THREADS
	.align		4
.L_30:
        /*0214*/ 	.byte	0x04, 0x05
        /*0216*/ 	.short	(.L_32 - .L_31)
.L_31:
        /*0218*/ 	.word	0x00000180
        /*021c*/ 	.word	0x00000001
        /*0220*/ 	.word	0x00000001


	//----- nvinfo : EIATTR_CRS_STACK_SIZE
	.align		4
.L_32:
        /*0224*/ 	.byte	0x04, 0x1e
        /*0226*/ 	.short	(.L_34 - .L_33)
.L_33:
        /*0228*/ 	.word	0x00000000


	//----- nvinfo : EIATTR_CBANK_PARAM_SIZE
	.align		4
.L_34:
        /*022c*/ 	.byte	0x03, 0x19
        /*022e*/ 	.short	0x0570


	//----- nvinfo : EIATTR_PARAM_CBANK
	.align		4
        /*0230*/ 	.byte	0x04, 0x0a
        /*0232*/ 	.short	(.L_36 - .L_35)
	.align		4
.L_35:
        /*0234*/ 	.word	index@(.nv.constant0._ZN7cutlass13device_kernelINS_4gemm6kernel13GemmUniversalIN4cute5tupleIJiiiiEEENS1_10collective13CollectiveMmaINS1_40MainloopSm90TmaGmmaWarpSpecializedSparseILi4ENS5_IJNS4_1CILi1EEENSA_ILi2EEESB_EEENS1_35KernelTmaWarpSpecializedCooperativeEEENS5_IJNSA_ILi256EEENSA_ILi64EEENSA_ILi128EEEEEENS_10bfloat16_tENS5_IJNS4_6LayoutINS5_IJiNS5_IJSC_iEEEiEEENS5_IJlNS5_IJSB_SC_EEElEEEEENSL_INS5_IJNS5_IJNS5_IJNSA_ILi8EEESC_NSA_ILi4EEEEEEiEEENS5_IJNS5_IJNSA_ILi16EEESC_SS_EEEiEEEiEEENS5_IJNS5_IJNS5_IJSI_SV_NSA_ILi2048EEEEEENSA_ILi8192EEEEEENS5_IJNS5_IJSB_NSA_ILi1024EEENSA_ILi32EEEEEElEEElEEEEEEEESK_NS5_IJlSB_lEEENS4_8TiledMMAINS4_8MMA_AtomIJNS4_4SM904GMMA6SPARSE28GMMA_64x64x32_F32BF16BF16_SSILNS1E_5MajorE0ELS1H_0ELNS1E_7ScaleInE1ELS1I_1ELNS1E_9SparseSelE0EEEEEENSL_INS5_IJSC_SB_SB_EEENS5_IJSB_NSA_ILi0EEES1N_EEEEENS5_IJNS4_10UnderscoreES1Q_S1Q_EEEEENS4_23SM90_TMA_LOAD_MULTICASTENS4_14ComposedLayoutINS4_7SwizzleILi3ELi4ELi3EEENS4_25smem_sparse_ptr_flag_bitsILi2ELi16EEENSL_INS5_IJNS5_IJSB_SR_EEENS5_IJSC_SH_EEEEEENS5_IJNS5_IJS1N_SI_EEESO_EEEEEEEvNS4_8identityENS4_13SM90_TMA_LOADENS1U_IS1W_NS4_18smem_ptr_flag_bitsILi16EEENSL_INS5_IJSR_SH_EEENS5_IJSH_SB_EEEEEEEvS26_EENS_8epilogue10collective6detail29Sm90TmaWarpSpecializedAdapterINS2G_15DefaultEpilogueIfNS5_IJSB_llEEES2K_NS2F_6thread17LinearCombinationIfLi1EffLNS2L_9ScaleType4KindE0ELNS_15FloatRoundStyleE2EfEENS1_15EpilogueDefaultEEEEEvvEEEEvNT_6ParamsE)
        /*0238*/ 	.short	0x0210
        /*023a*/ 	.short	0x0570


	//----- nvinfo : EIATTR_SW_WAR
	.align		4
.L_36:
        /*023c*/ 	.byte	0x04, 0x36
        /*023e*/ 	.short	(.L_38 - .L_37)
.L_37:
        /*0240*/ 	.word	0x00000008
.L_38:


//--------------------- .nv.callgraph             --------------------------
	.section	.nv.callgraph,"",@"SHT_CUDA_CALLGRAPH"
	.align	4
	.sectionentsize	8
	.align		4
        /*0000*/ 	.word	0x00000000
	.align		4
        /*0004*/ 	.word	0xffffffff
	.align		4
        /*0008*/ 	.word	0x00000000
	.align		4
        /*000c*/ 	.word	0xfffffffe
	.align		4
        /*0010*/ 	.word	0x00000000
	.align		4
        /*0014*/ 	.word	0xfffffffd
	.align		4
        /*0018*/ 	.word	0x00000000
	.align		4
        /*001c*/ 	.word	0xfffffffc


//--------------------- .nv.constant4             --------------------------
	.section	.nv.constant4,"a",@progbits
	.align	8
	.align		8
.nv.constant4:
        /*0000*/ 	.dword	_ZN39_INTERNAL_bbe03edb_4_k_cu_35333c62_40774cuda3std3__45__cpo5beginE
	.align		8
        /*0008*/ 	.dword	_ZN39_INTERNAL_bbe03edb_4_k_cu_35333c62_40774cuda3std3__45__cpo3endE
	.align		8
        /*0010*/ 	.dword	_ZN39_INTERNAL_bbe03edb_4_k_cu_35333c62_40774cuda3std3__45__cpo6cbeginE
	.align		8
        /*0018*/ 	.dword	_ZN39_INTERNAL_bbe03edb_4_k_cu_35333c62_40774cuda3std3__45__cpo4cendE
	.align		8
        /*0020*/ 	.dword	_ZN39_INTERNAL_bbe03edb_4_k_cu_35333c62_40774cuda3std3__441_GLOBAL__N__bbe03edb_4_k_cu_35333c62_40776ignoreE
	.align		8
        /*0028*/ 	.dword	_ZN39_INTERNAL_bbe03edb_4_k_cu_35333c62_40774cuda3std3__419piecewise_constructE
	.align		8
        /*0030*/ 	.dword	_ZN39_INTERNAL_bbe03edb_4_k_cu_35333c62_40774cuda3std3__48in_placeE
	.align		8
        /*0038*/ 	.dword	_ZN39_INTERNAL_bbe03edb_4_k_cu_35333c62_40774cuda3std6ranges3__45__cpo4swapE
	.align		8
        /*0040*/ 	.dword	_ZN39_INTERNAL_bbe03edb_4_k_cu_35333c62_40774cuda3std6ranges3__45__cpo9iter_moveE
	.align		8
        /*0048*/ 	.dword	_ZN39_INTERNAL_bbe03edb_4_k_cu_35333c62_40774cute7productE
	.align		8
        /*0050*/ 	.dword	_ZN39_INTERNAL_bbe03edb_4_k_cu_35333c62_40774cute1_E


//--------------------- .text._ZN7cutlass13device_kernelINS_4gemm6kernel13GemmUniversalIN4cute5tupleIJiiiiEEENS1_10collective13CollectiveMmaINS1_40MainloopSm90TmaGmmaWarpSpecializedSparseILi4ENS5_IJNS4_1CILi1EEENSA_ILi2EEESB_EEENS1_35KernelTmaWarpSpecializedCooperativeEEENS5_IJNSA_ILi256EEENSA_ILi64EEENSA_ILi128EEEEEENS_10bfloat16_tENS5_IJNS4_6LayoutINS5_IJiNS5_IJSC_iEEEiEEENS5_IJlNS5_IJSB_SC_EEElEEEEENSL_INS5_IJNS5_IJNS5_IJNSA_ILi8EEESC_NSA_ILi4EEEEEEiEEENS5_IJNS5_IJNSA_ILi16EEESC_SS_EEEiEEEiEEENS5_IJNS5_IJNS5_IJSI_SV_NSA_ILi2048EEEEEENSA_ILi8192EEEEEENS5_IJNS5_IJSB_NSA_ILi1024EEENSA_ILi32EEEEEElEEElEEEEEEEESK_NS5_IJlSB_lEEENS4_8TiledMMAINS4_8MMA_AtomIJNS4_4SM904GMMA6SPARSE28GMMA_64x64x32_F32BF16BF16_SSILNS1E_5MajorE0ELS1H_0ELNS1E_7ScaleInE1ELS1I_1ELNS1E_9SparseSelE0EEEEEENSL_INS5_IJSC_SB_SB_EEENS5_IJSB_NSA_ILi0EEES1N_EEEEENS5_IJNS4_10UnderscoreES1Q_S1Q_EEEEENS4_23SM90_TMA_LOAD_MULTICASTENS4_14ComposedLayoutINS4_7SwizzleILi3ELi4ELi3EEENS4_25smem_sparse_ptr_flag_bitsILi2ELi16EEENSL_INS5_IJNS5_IJSB_SR_EEENS5_IJSC_SH_EEEEEENS5_IJNS5_IJS1N_SI_EEESO_EEEEEEEvNS4_8identityENS4_13SM90_TMA_LOADENS1U_IS1W_NS4_18smem_ptr_flag_bitsILi16EEENSL_INS5_IJSR_SH_EEENS5_IJSH_SB_EEEEEEEvS26_EENS_8epilogue10collective6detail29Sm90TmaWarpSpecializedAdapterINS2G_15DefaultEpilogueIfNS5_IJSB_llEEES2K_NS2F_6thread17LinearCombinationIfLi1EffLNS2L_9ScaleType4KindE0ELNS_15FloatRoundStyleE2EfEENS1_15EpilogueDefaultEEEEEvvEEEEvNT_6ParamsE --------------------------
	.section	.text._ZN7cutlass13device_kernelINS_4gemm6kernel13GemmUniversalIN4cute5tupleIJiiiiEEENS1_10collective13CollectiveMmaINS1_40MainloopSm90TmaGmmaWarpSpecializedSparseILi4ENS5_IJNS4_1CILi1EEENSA_ILi2EEESB_EEENS1_35KernelTmaWarpSpecializedCooperativeEEENS5_IJNSA_ILi256EEENSA_ILi64EEENSA_ILi128EEEEEENS_10bfloat16_tENS5_IJNS4_6LayoutINS5_IJiNS5_IJSC_iEEEiEEENS5_IJlNS5_IJSB_SC_EEElEEEEENSL_INS5_IJNS5_IJNS5_IJNSA_ILi8EEESC_NSA_ILi4EEEEEEiEEENS5_IJNS5_IJNSA_ILi16EEESC_SS_EEEiEEEiEEENS5_IJNS5_IJNS5_IJSI_SV_NSA_ILi2048EEEEEENSA_ILi8192EEEEEENS5_IJNS5_IJSB_NSA_ILi1024EEENSA_ILi32EEEEEElEEElEEEEEEEESK_NS5_IJlSB_lEEENS4_8TiledMMAINS4_8MMA_AtomIJNS4_4SM904GMMA6SPARSE28GMMA_64x64x32_F32BF16BF16_SSILNS1E_5MajorE0ELS1H_0ELNS1E_7ScaleInE1ELS1I_1ELNS1E_9SparseSelE0EEEEEENSL_INS5_IJSC_SB_SB_EEENS5_IJSB_NSA_ILi0EEES1N_EEEEENS5_IJNS4_10UnderscoreES1Q_S1Q_EEEEENS4_23SM90_TMA_LOAD_MULTICASTENS4_14ComposedLayoutINS4_7SwizzleILi3ELi4ELi3EEENS4_25smem_sparse_ptr_flag_bitsILi2ELi16EEENSL_INS5_IJNS5_IJSB_SR_EEENS5_IJSC_SH_EEEEEENS5_IJNS5_IJS1N_SI_EEESO_EEEEEEEvNS4_8identityENS4_13SM90_TMA_LOADENS1U_IS1W_NS4_18smem_ptr_flag_bitsILi16EEENSL_INS5_IJSR_SH_EEENS5_IJSH_SB_EEEEEEEvS26_EENS_8epilogue10collective6detail29Sm90TmaWarpSpecializedAdapterINS2G_15DefaultEpilogueIfNS5_IJSB_llEEES2K_NS2F_6thread17LinearCombinationIfLi1EffLNS2L_9ScaleType4KindE0ELNS_15FloatRoundStyleE2EfEENS1_15EpilogueDefaultEEEEEvvEEEEvNT_6ParamsE,"ax",@progbits
	.align	128
.text._ZN7cutlass13device_kernelINS_4gemm6kernel13GemmUniversalIN4cute5tupleIJiiiiEEENS1_10collective13CollectiveMmaINS1_40MainloopSm90TmaGmmaWarpSpecializedSparseILi4ENS5_IJNS4_1CILi1EEENSA_ILi2EEESB_EEENS1_35KernelTmaWarpSpecializedCooperativeEEENS5_IJNSA_ILi256EEENSA_ILi64EEENSA_ILi128EEEEEENS_10bfloat16_tENS5_IJNS4_6LayoutINS5_IJiNS5_IJSC_iEEEiEEENS5_IJlNS5_IJSB_SC_EEElEEEEENSL_INS5_IJNS5_IJNS5_IJNSA_ILi8EEESC_NSA_ILi4EEEEEEiEEENS5_IJNS5_IJNSA_ILi16EEESC_SS_EEEiEEEiEEENS5_IJNS5_IJNS5_IJSI_SV_NSA_ILi2048EEEEEENSA_ILi8192EEEEEENS5_IJNS5_IJSB_NSA_ILi1024EEENSA_ILi32EEEEEElEEElEEEEEEEESK_NS5_IJlSB_lEEENS4_8TiledMMAINS4_8MMA_AtomIJNS4_4SM904GMMA6SPARSE28GMMA_64x64x32_F32BF16BF16_SSILNS1E_5MajorE0ELS1H_0ELNS1E_7ScaleInE1ELS1I_1ELNS1E_9SparseSelE0EEEEEENSL_INS5_IJSC_SB_SB_EEENS5_IJSB_NSA_ILi0EEES1N_EEEEENS5_IJNS4_10UnderscoreES1Q_S1Q_EEEEENS4_23SM90_TMA_LOAD_MULTICASTENS4_14ComposedLayoutINS4_7SwizzleILi3ELi4ELi3EEENS4_25smem_sparse_ptr_flag_bitsILi2ELi16EEENSL_INS5_IJNS5_IJSB_SR_EEENS5_IJSC_SH_EEEEEENS5_IJNS5_IJS1N_SI_EEESO_EEEEEEEvNS4_8identityENS4_13SM90_TMA_LOADENS1U_IS1W_NS4_18smem_ptr_flag_bitsILi16EEENSL_INS5_IJSR_SH_EEENS5_IJSH_SB_EEEEEEEvS26_EENS_8epilogue10collective6detail29Sm90TmaWarpSpecializedAdapterINS2G_15DefaultEpilogueIfNS5_IJSB_llEEES2K_NS2F_6thread17LinearCombinationIfLi1EffLNS2L_9ScaleType4KindE0ELNS_15FloatRoundStyleE2EfEENS1_15EpilogueDefaultEEEEEvvEEEEvNT_6ParamsE:
        .type           _ZN7cutlass13device_kernelINS_4gemm6kernel13GemmUniversalIN4cute5tupleIJiiiiEEENS1_10collective13CollectiveMmaINS1_40MainloopSm90TmaGmmaWarpSpecializedSparseILi4ENS5_IJNS4_1CILi1EEENSA_ILi2EEESB_EEENS1_35KernelTmaWarpSpecializedCooperativeEEENS5_IJNSA_ILi256EEENSA_ILi64EEENSA_ILi128EEEEEENS_10bfloat16_tENS5_IJNS4_6LayoutINS5_IJiNS5_IJSC_iEEEiEEENS5_IJlNS5_IJSB_SC_EEElEEEEENSL_INS5_IJNS5_IJNS5_IJNSA_ILi8EEESC_NSA_ILi4EEEEEEiEEENS5_IJNS5_IJNSA_ILi16EEESC_SS_EEEiEEEiEEENS5_IJNS5_IJNS5_IJSI_SV_NSA_ILi2048EEEEEENSA_ILi8192EEEEEENS5_IJNS5_IJSB_NSA_ILi1024EEENSA_ILi32EEEEEElEEElEEEEEEEESK_NS5_IJlSB_lEEENS4_8TiledMMAINS4_8MMA_AtomIJNS4_4SM904GMMA6SPARSE28GMMA_64x64x32_F32BF16BF16_SSILNS1E_5MajorE0ELS1H_0ELNS1E_7ScaleInE1ELS1I_1ELNS1E_9SparseSelE0EEEEEENSL_INS5_IJSC_SB_SB_EEENS5_IJSB_NSA_ILi0EEES1N_EEEEENS5_IJNS4_10UnderscoreES1Q_S1Q_EEEEENS4_23SM90_TMA_LOAD_MULTICASTENS4_14ComposedLayoutINS4_7SwizzleILi3ELi4ELi3EEENS4_25smem_sparse_ptr_flag_bitsILi2ELi16EEENSL_INS5_IJNS5_IJSB_SR_EEENS5_IJSC_SH_EEEEEENS5_IJNS5_IJS1N_SI_EEESO_EEEEEEEvNS4_8identityENS4_13SM90_TMA_LOADENS1U_IS1W_NS4_18smem_ptr_flag_bitsILi16EEENSL_INS5_IJSR_SH_EEENS5_IJSH_SB_EEEEEEEvS26_EENS_8epilogue10collective6detail29Sm90TmaWarpSpecializedAdapterINS2G_15DefaultEpilogueIfNS5_IJSB_llEEES2K_NS2F_6thread17LinearCombinationIfLi1EffLNS2L_9ScaleType4KindE0ELNS_15FloatRoundStyleE2EfEENS1_15EpilogueDefaultEEEEEvvEEEEvNT_6ParamsE,@function
        .size           _ZN7cutlass13device_kernelINS_4gemm6kernel13GemmUniversalIN4cute5tupleIJiiiiEEENS1_10collective13CollectiveMmaINS1_40MainloopSm90TmaGmmaWarpSpecializedSparseILi4ENS5_IJNS4_1CILi1EEENSA_ILi2EEESB_EEENS1_35KernelTmaWarpSpecializedCooperativeEEENS5_IJNSA_ILi256EEENSA_ILi64EEENSA_ILi128EEEEEENS_10bfloat16_tENS5_IJNS4_6LayoutINS5_IJiNS5_IJSC_iEEEiEEENS5_IJlNS5_IJSB_SC_EEElEEEEENSL_INS5_IJNS5_IJNS5_IJNSA_ILi8EEESC_NSA_ILi4EEEEEEiEEENS5_IJNS5_IJNSA_ILi16EEESC_SS_EEEiEEEiEEENS5_IJNS5_IJNS5_IJSI_SV_NSA_ILi2048EEEEEENSA_ILi8192EEEEEENS5_IJNS5_IJSB_NSA_ILi1024EEENSA_ILi32EEEEEElEEElEEEEEEEESK_NS5_IJlSB_lEEENS4_8TiledMMAINS4_8MMA_AtomIJNS4_4SM904GMMA6SPARSE28GMMA_64x64x32_F32BF16BF16_SSILNS1E_5MajorE0ELS1H_0ELNS1E_7ScaleInE1ELS1I_1ELNS1E_9SparseSelE0EEEEEENSL_INS5_IJSC_SB_SB_EEENS5_IJSB_NSA_ILi0EEES1N_EEEEENS5_IJNS4_10UnderscoreES1Q_S1Q_EEEEENS4_23SM90_TMA_LOAD_MULTICASTENS4_14ComposedLayoutINS4_7SwizzleILi3ELi4ELi3EEENS4_25smem_sparse_ptr_flag_bitsILi2ELi16EEENSL_INS5_IJNS5_IJSB_SR_EEENS5_IJSC_SH_EEEEEENS5_IJNS5_IJS1N_SI_EEESO_EEEEEEEvNS4_8identityENS4_13SM90_TMA_LOADENS1U_IS1W_NS4_18smem_ptr_flag_bitsILi16EEENSL_INS5_IJSR_SH_EEENS5_IJSH_SB_EEEEEEEvS26_EENS_8epilogue10collective6detail29Sm90TmaWarpSpecializedAdapterINS2G_15DefaultEpilogueIfNS5_IJSB_llEEES2K_NS2F_6thread17LinearCombinationIfLi1EffLNS2L_9ScaleType4KindE0ELNS_15FloatRoundStyleE2EfEENS1_15EpilogueDefaultEEEEEvvEEEEvNT_6ParamsE,(.L_x_188 - _ZN7cutlass13device_kernelINS_4gemm6kernel13GemmUniversalIN4cute5tupleIJiiiiEEENS1_10collective13CollectiveMmaINS1_40MainloopSm90TmaGmmaWarpSpecializedSparseILi4ENS5_IJNS4_1CILi1EEENSA_ILi2EEESB_EEENS1_35KernelTmaWarpSpecializedCooperativeEEENS5_IJNSA_ILi256EEENSA_ILi64EEENSA_ILi128EEEEEENS_10bfloat16_tENS5_IJNS4_6LayoutINS5_IJiNS5_IJSC_iEEEiEEENS5_IJlNS5_IJSB_SC_EEElEEEEENSL_INS5_IJNS5_IJNS5_IJNSA_ILi8EEESC_NSA_ILi4EEEEEEiEEENS5_IJNS5_IJNSA_ILi16EEESC_SS_EEEiEEEiEEENS5_IJNS5_IJNS5_IJSI_SV_NSA_ILi2048EEEEEENSA_ILi8192EEEEEENS5_IJNS5_IJSB_NSA_ILi1024EEENSA_ILi32EEEEEElEEElEEEEEEEESK_NS5_IJlSB_lEEENS4_8TiledMMAINS4_8MMA_AtomIJNS4_4SM904GMMA6SPARSE28GMMA_64x64x32_F32BF16BF16_SSILNS1E_5MajorE0ELS1H_0ELNS1E_7ScaleInE1ELS1I_1ELNS1E_9SparseSelE0EEEEEENSL_INS5_IJSC_SB_SB_EEENS5_IJSB_NSA_ILi0EEES1N_EEEEENS5_IJNS4_10UnderscoreES1Q_S1Q_EEEEENS4_23SM90_TMA_LOAD_MULTICASTENS4_14ComposedLayoutINS4_7SwizzleILi3ELi4ELi3EEENS4_25smem_sparse_ptr_flag_bitsILi2ELi16EEENSL_INS5_IJNS5_IJSB_SR_EEENS5_IJSC_SH_EEEEEENS5_IJNS5_IJS1N_SI_EEESO_EEEEEEEvNS4_8identityENS4_13SM90_TMA_LOADENS1U_IS1W_NS4_18smem_ptr_flag_bitsILi16EEENSL_INS5_IJSR_SH_EEENS5_IJSH_SB_EEEEEEEvS26_EENS_8epilogue10collective6detail29Sm90TmaWarpSpecializedAdapterINS2G_15DefaultEpilogueIfNS5_IJSB_llEEES2K_NS2F_6thread17LinearCombinationIfLi1EffLNS2L_9ScaleType4KindE0ELNS_15FloatRoundStyleE2EfEENS1_15EpilogueDefaultEEEEEvvEEEEvNT_6ParamsE)
        .other          _ZN7cutlass13device_kernelINS_4gemm6kernel13GemmUniversalIN4cute5tupleIJiiiiEEENS1_10collective13CollectiveMmaINS1_40MainloopSm90TmaGmmaWarpSpecializedSparseILi4ENS5_IJNS4_1CILi1EEENSA_ILi2EEESB_EEENS1_35KernelTmaWarpSpecializedCooperativeEEENS5_IJNSA_ILi256EEENSA_ILi64EEENSA_ILi128EEEEEENS_10bfloat16_tENS5_IJNS4_6LayoutINS5_IJiNS5_IJSC_iEEEiEEENS5_IJlNS5_IJSB_SC_EEElEEEEENSL_INS5_IJNS5_IJNS5_IJNSA_ILi8EEESC_NSA_ILi4EEEEEEiEEENS5_IJNS5_IJNSA_ILi16EEESC_SS_EEEiEEEiEEENS5_IJNS5_IJNS5_IJSI_SV_NSA_ILi2048EEEEEENSA_ILi8192EEEEEENS5_IJNS5_IJSB_NSA_ILi1024EEENSA_ILi32EEEEEElEEElEEEEEEEESK_NS5_IJlSB_lEEENS4_8TiledMMAINS4_8MMA_AtomIJNS4_4SM904GMMA6SPARSE28GMMA_64x64x32_F32BF16BF16_SSILNS1E_5MajorE0ELS1H_0ELNS1E_7ScaleInE1ELS1I_1ELNS1E_9SparseSelE0EEEEEENSL_INS5_IJSC_SB_SB_EEENS5_IJSB_NSA_ILi0EEES1N_EEEEENS5_IJNS4_10UnderscoreES1Q_S1Q_EEEEENS4_23SM90_TMA_LOAD_MULTICASTENS4_14ComposedLayoutINS4_7SwizzleILi3ELi4ELi3EEENS4_25smem_sparse_ptr_flag_bitsILi2ELi16EEENSL_INS5_IJNS5_IJSB_SR_EEENS5_IJSC_SH_EEEEEENS5_IJNS5_IJS1N_SI_EEESO_EEEEEEEvNS4_8identityENS4_13SM90_TMA_LOADENS1U_IS1W_NS4_18smem_ptr_flag_bitsILi16EEENSL_INS5_IJSR_SH_EEENS5_IJSH_SB_EEEEEEEvS26_EENS_8epilogue10collective6detail29Sm90TmaWarpSpecializedAdapterINS2G_15DefaultEpilogueIfNS5_IJSB_llEEES2K_NS2F_6thread17LinearCombinationIfLi1EffLNS2L_9ScaleType4KindE0ELNS_15FloatRoundStyleE2EfEENS1_15EpilogueDefaultEEEEEvvEEEEvNT_6ParamsE,@"STO_CUDA_ENTRY STV_DEFAULT"
_ZN7cutlass13device_kernelINS_4gemm6kernel13GemmUniversalIN4cute5tupleIJiiiiEEENS1_10collective13CollectiveMmaINS1_40MainloopSm90TmaGmmaWarpSpecializedSparseILi4ENS5_IJNS4_1CILi1EEENSA_ILi2EEESB_EEENS1_35KernelTmaWarpSpecializedCooperativeEEENS5_IJNSA_ILi256EEENSA_ILi64EEENSA_ILi128EEEEEENS_10bfloat16_tENS5_IJNS4_6LayoutINS5_IJiNS5_IJSC_iEEEiEEENS5_IJlNS5_IJSB_SC_EEElEEEEENSL_INS5_IJNS5_IJNS5_IJNSA_ILi8EEESC_NSA_ILi4EEEEEEiEEENS5_IJNS5_IJNSA_ILi16EEESC_SS_EEEiEEEiEEENS5_IJNS5_IJNS5_IJSI_SV_NSA_ILi2048EEEEEENSA_ILi8192EEEEEENS5_IJNS5_IJSB_NSA_ILi1024EEENSA_ILi32EEEEEElEEElEEEEEEEESK_NS5_IJlSB_lEEENS4_8TiledMMAINS4_8MMA_AtomIJNS4_4SM904GMMA6SPARSE28GMMA_64x64x32_F32BF16BF16_SSILNS1E_5MajorE0ELS1H_0ELNS1E_7ScaleInE1ELS1I_1ELNS1E_9SparseSelE0EEEEEENSL_INS5_IJSC_SB_SB_EEENS5_IJSB_NSA_ILi0EEES1N_EEEEENS5_IJNS4_10UnderscoreES1Q_S1Q_EEEEENS4_23SM90_TMA_LOAD_MULTICASTENS4_14ComposedLayoutINS4_7SwizzleILi3ELi4ELi3EEENS4_25smem_sparse_ptr_flag_bitsILi2ELi16EEENSL_INS5_IJNS5_IJSB_SR_EEENS5_IJSC_SH_EEEEEENS5_IJNS5_IJS1N_SI_EEESO_EEEEEEEvNS4_8identityENS4_13SM90_TMA_LOADENS1U_IS1W_NS4_18smem_ptr_flag_bitsILi16EEENSL_INS5_IJSR_SH_EEENS5_IJSH_SB_EEEEEEEvS26_EENS_8epilogue10collective6detail29Sm90TmaWarpSpecializedAdapterINS2G_15DefaultEpilogueIfNS5_IJSB_llEEES2K_NS2F_6thread17LinearCombinationIfLi1EffLNS2L_9ScaleType4KindE0ELNS_15FloatRoundStyleE2EfEENS1_15EpilogueDefaultEEEEEvvEEEEvNT_6ParamsE:
[----:B------:R-:W-:Y:S01]  /*0000*/  LDC R1, c[0x0][0x28] ;  /* 0x00000a00ff017b82 */ /* 0x000fe20000000800 */
[----:B------:R-:W0:Y:S01]  /*0010*/  S2R R4, SR_TID.X ;  /* 0x0000000000047919 */ /* 0x000e220000002100 */
[----:B------:R-:W-:Y:S01]  /*0020*/  ELECT P0, URZ, PT ;  /* 0x00000000003f782f */ /* 0x000fe20003800000 */
[----:B------:R-:W-:Y:S01]  /*0030*/  BSSY B0, `(.L_x_0) ;  /* 0x0000018000007945 */ /* 0x000fe20003800000 */
[--C-:B0-----:R-:W-:Y:S02]  /*0040*/  SHF.R.U32.HI R0, RZ, 0x5, R4.reuse ;  /* 0x00000005ff007819 */ /* 0x101fe40000011604 */
[----:B------:R-:W-:-:S03]  /*0050*/  SHF.R.U32.HI R7, RZ, 0x7, R4 ;  /* 0x00000007ff077819 */ /* 0x000fc60000011604 */
[----:B------:R-:W0:Y:S04]  /*0060*/  SHFL.IDX PT, R3, R0, RZ, 0x1f ;  /* 0x00001fff00037589 */ /* 0x000e2800000e0000 */
[----:B------:R-:W1:Y:S01]  /*0070*/  SHFL.IDX PT, R2, R7, RZ, 0x1f ;  /* 0x00001fff07027589 */ /* 0x000e6200000e0000 */
[----:B0-----:R-:W-:Y:S02]  /*0080*/  R2UR UR4, R3 ;  /* 0x00000000030472ca */ /* 0x001fe400000e0000 */
[----:B-1----:R-:W-:-:S11]  /*0090*/  R2UR UR8, R2 ;  /* 0x00000000020872ca */ /* 0x002fd600000e0000 */
[----:B------:R-:W-:Y:S02]  /*00a0*/  USHF.R.S32.HI UR5, URZ, 0x1f, UR4 ;  /* 0x0000001f3f057899 */ /* 0x000fe40008011404 */
[----:B------:R-:W-:Y:S02]  /*00b0*/  ISETP.NE.OR P0, PT, RZ, UR4, !P0 ;  /* 0x00000004ff007c0c */ /* 0x000fe4000c705670 */
[----:B------:R-:W-:-:S04]  /*00c0*/  ULEA.HI UR5, UR5, UR4, URZ, 0x2 ;  /* 0x0000000405057291 */ /* 0x000fc8000f8f103f */
[----:B------:R-:W-:-:S04]  /*00d0*/  ULOP3.LUT UR5, UR5, 0xfffffffc, URZ, 0xc0, !UPT ;  /* 0xfffffffc05057892 */ /* 0x000fc8000f8ec03f */
[----:B------:R-:W-:-:S03]  /*00e0*/  UIADD3 UR7, UR4, -UR5, URZ ;  /* 0x8000000504077290 */ /* 0x000fc6000fffe03f */
[----:B------:R-:W-:Y:S09]  /*00f0*/  @P0 BRA `(.L_x_1) ;  /* 0x00000000002c0947 */ /* 0x000ff20003800000 */
[----:B------:R-:W-:Y:S02]  /*0100*/  ULDC.64 UR4, c[0x0][0x198] ;  /* 0x0000660000047ab9 */ /* 0x000fe40000000a00 */
[----:B------:R-:W-:Y:S02]  /*0110*/  UIADD3 UR10, UP0, UR4, 0xf0, URZ ;  /* 0x000000f0040a7890 */ /* 0x000fe4000ff1e03f */
[----:B------:R-:W-:Y:S02]  /*0120*/  UIADD3 UR12, UP1, UR4, 0x1f0, URZ ;  /* 0x000001f0040c7890 */ /* 0x000fe4000ff3e03f */
[----:B------:R-:W-:Y:S02]  /*0130*/  UIADD3 UR4, UP2, UR4, 0x2f0, URZ ;  /* 0x000002f004047890 */ /* 0x000fe4000ff5e03f */
[----:B------:R-:W-:Y:S02]  /*0140*/  UIADD3.X UR11, URZ, UR5, URZ, UP0, !UPT ;  /* 0x000000053f0b7290 */ /* 0x000fe400087fe43f */
[----:B------:R-:W-:-:S02]  /*0150*/  UIADD3.X UR13, URZ, UR5, URZ, UP1, !UPT ;  /* 0x000000053f0d7290 */ /* 0x000fc40008ffe43f */
[----:B------:R-:W-:-:S05]  /*0160*/  UIADD3.X UR5, URZ, UR5, URZ, UP2, !UPT ;  /* 0x000000053f057290 */ /* 0x000fca00097fe43f */
[----:B------:R0:W-:Y:S02]  /*0170*/  UTMACCTL.PF [UR10] ;  /* 0x000000000a0079b9 */ /* 0x0001e40008040000 */
[----:B------:R0:W-:Y:S02]  /*0180*/  UTMACCTL.PF [UR12] ;  /* 0x000000000c0079b9 */ /* 0x0001e40008040000 */
[----:B------:R0:W-:Y:S02]  /*0190*/  UTMACCTL.PF [UR4] ;  /* 0x00000000040079b9 */ /* 0x0001e40008040000 */
[----:B0-----:R-:W-:Y:S01]  /*01a0*/  NOP ;  /* 0x0000000000007918 */ /* 0x001fe20000000000 */
.L_x_1:
[----:B------:R-:W-:Y:S05]  /*01b0*/  BSYNC B0 ;  /* 0x0000000000007941 */ /* 0x000fea0003800000 */
.L_x_0:
[----:B------:R-:W0:Y:S01]  /*01c0*/  SHFL.IDX PT, R2, R0, RZ, 0x1f ;  /* 0x00001fff00027589 */ /* 0x000e2200000e0000 */
[----:B------:R-:W-:Y:S01]  /*01d0*/  UISETP.NE.AND UP0, UPT, UR7, 0x3, UPT ;  /* 0x000000030700788c */ /* 0x000fe2000bf05270 */
[----:B------:R-:W-:Y:S01]  /*01e0*/  ISETP.NE.AND P2, PT, RZ, UR8, PT ;  /* 0x00000008ff007c0c */ /* 0x000fe2000bf45270 */
[----:B------:R-:W-:Y:S02]  /*01f0*/  UIADD3 UR11, UR8, -0x1, URZ ;  /* 0xffffffff080b7890 */ /* 0x000fe4000fffe03f */
[----:B------:R-:W-:Y:S02]  /*0200*/  UISETP.EQ.OR UP0, UPT, UR7, URZ, !UP0 ;  /* 0x0000003f0700728c */ /* 0x000fe4000c702670 */
[----:B------:R-:W-:Y:S02]  /*0210*/  UISETP.GE.U32.AND UP1, UPT, UR11, 0x2, UPT ;  /* 0x000000020b00788c */ /* 0x000fe4000bf26070 */
[----:B------:R-:W-:-:S04]  /*0220*/  UISETP.EQ.AND UP0, UPT, UR8, URZ, UP0 ;  /* 0x0000003f0800728c */ /* 0x000fc80008702270 */
[----:B------:R-:W-:-:S04]  /*0230*/  USEL UR6, URZ, 0x1, !UP0 ;  /* 0x000000013f067887 */ /* 0x000fc8000c000000 */
[----:B------:R-:W-:Y:S01]  /*0240*/  USEL UR6, UR6, 0x2, UP1 ;  /* 0x0000000206067887 */ /* 0x000fe20008800000 */
[----:B0-----:R-:W-:-:S13]  /*0250*/  ISETP.NE.AND P0, PT, R2, RZ, PT ;  /* 0x000000ff0200720c */ /* 0x001fda0003f05270 */
[----:B------:R-:W-:Y:S05]  /*0260*/  @P0 BRA `(.L_x_2) ;  /* 0x0000000000580947 */ /* 0x000fea0003800000 */
[----:B------:R-:W0:Y:S01]  /*0270*/  S2UR UR10, SR_CgaCtaId ;  /* 0x00000000000a79c3 */ /* 0x000e220000008800 */
[----:B------:R-:W-:Y:S01]  /*0280*/  UMOV UR4, 0x400 ;  /* 0x0000040000047882 */ /* 0x000fe20000000000 */
[----:B------:R-:W-:Y:S01]  /*0290*/  UMOV UR5, 0x1 ;  /* 0x0000000100057882 */ /* 0x000fe20000000000 */
[----:B------:R-:W-:Y:S01]  /*02a0*/  UMOV UR8, 0x4 ;  /* 0x0000000400087882 */ /* 0x000fe20000000000 */
[----:B------:R-:W-:Y:S01]  /*02b0*/  ELECT P0, URZ, PT ;  /* 0x00000000003f782f */ /* 0x000fe20003800000 */
[----:B------:R-:W-:-:S04]  /*02c0*/  UIADD3 UR8, -UR8, 0x100000, URZ ;  /* 0x0010000008087890 */ /* 0x000fc8000fffe13f */
[----:B------:R-:W-:Y:S02]  /*02d0*/  USHF.L.U32 UR9, UR8, 0xb, URZ ;  /* 0x0000000b08097899 */ /* 0x000fe4000800063f */
[----:B------:R-:W-:Y:S02]  /*02e0*/  USHF.L.U32 UR8, UR8, 0x1, URZ ;  /* 0x0000000108087899 */ /* 0x000fe4000800063f */
[----:B0-----:R-:W-:Y:S02]  /*02f0*/  ULEA UR10, UR10, UR4, 0x18 ;  /* 0x000000040a0a7291 */ /* 0x001fe4000f8ec03f */
[----:B------:R-:W-:-:S04]  /*0300*/  UIADD3 UR4, -UR5, 0x100000, URZ ;  /* 0x0010000005047890 */ /* 0x000fc8000fffe13f */
[----:B------:R-:W-:Y:S02]  /*0310*/  USHF.L.U32 UR5, UR4, 0xb, URZ ;  /* 0x0000000b04057899 */ /* 0x000fe4000800063f */
[----:B------:R-:W-:Y:S01]  /*0320*/  USHF.L.U32 UR4, UR4, 0x1, URZ ;  /* 0x0000000104047899 */ /* 0x000fe2000800063f */
[----:B------:R-:W0:Y:S11]  /*0330*/  FENCE.VIEW.ASYNC.S ;  /* 0x00000000000073c6 */ /* 0x000e360000000000 */
[----:B0-----:R0:W1:Y:S01]  /*0340*/  SYNCS.EXCH.64 URZ, [UR10], UR4 ;  /* 0x000000040a3f75b2 */ /* 0x0010620008000100 */
[----:B------:R0:W2:Y:S01]  /*0350*/  SYNCS.EXCH.64 URZ, [UR10+0x20], UR8 ;  /* 0x000020080a3f75b2 */ /* 0x0000a20008000100 */
[----:B------:R0:W3:Y:S01]  /*0360*/  SYNCS.EXCH.64 URZ, [UR10+0x8], UR4 ;  /* 0x000008040a3f75b2 */ /* 0x0000e20008000100 */
[----:B------:R0:W4:Y:S01]  /*0370*/  SYNCS.EXCH.64 URZ, [UR10+0x28], UR8 ;  /* 0x000028080a3f75b2 */ /* 0x0001220008000100 */
[----:B------:R0:W0:Y:S01]  /*0380*/  SYNCS.EXCH.64 URZ, [UR10+0x10], UR4 ;  /* 0x000010040a3f75b2 */ /* 0x0000220008000100 */
[----:B------:R0:W0:Y:S01]  /*0390*/  SYNCS.EXCH.64 URZ, [UR10+0x30], UR8 ;  /* 0x000030080a3f75b2 */ /* 0x0000220008000100 */
[----:B------:R0:W0:Y:S01]  /*03a0*/  SYNCS.EXCH.64 URZ, [UR10+0x18], UR4 ;  /* 0x000018040a3f75b2 */ /* 0x0000220008000100 */
[----:B------:R0:W0:Y:S01]  /*03b0*/  SYNCS.EXCH.64 URZ, [UR10+0x38], UR8 ;  /* 0x000038080a3f75b2 */ /* 0x0000220008000100 */
[----:B------:R-:W-:Y:S01]  /*03c0*/  NOP ;  /* 0x0000000000007918 */ /* 0x000fe20000000000 */
.L_x_2:
[----:B------:R-:W5:Y:S01]  /*03d0*/  SHFL.IDX PT, R0, R0, RZ, 0x1f ;  /* 0x00001fff00007589 */ /* 0x000f6200000e0000 */
[----:B------:R-:W-:Y:S01]  /*03e0*/  SHF.R.S32.HI R3, RZ, 0x1f, R4 ;  /* 0x0000001fff037819 */ /* 0x000fe20000011404 */
[----:B0-----:R-:W0:Y:S01]  /*03f0*/  S2UR UR10, SR_CTAID.X ;  /* 0x00000000000a79c3 */ /* 0x001e220000002500 */
[----:B------:R-:W-:Y:S01]  /*0400*/  ELECT P0, URZ, PT ;  /* 0x00000000003f782f */ /* 0x000fe20003800000 */
[----:B------:R-:W1:Y:S01]  /*0410*/  S2R R8, SR_CTAID.Y ;  /* 0x0000000000087919 */ /* 0x000e620000002600 */
[----:B------:R-:W-:Y:S01]  /*0420*/  LEA.HI R3, R3, R4, RZ, 0x7 ;  /* 0x0000000403037211 */ /* 0x000fe200078f38ff */
[----:B------:R-:W-:Y:S01]  /*0430*/  ULDC UR4, c[0x0][0x154] ;  /* 0x0000550000047ab9 */ /* 0x000fe20000000800 */
[----:B------:R-:W-:Y:S01]  /*0440*/  SHF.R.S32.HI R11, RZ, 0x1f, R2 ;  /* 0x0000001fff0b7819 */ /* 0x000fe20000011402 */
[----:B------:R-:W-:Y:S01]  /*0450*/  NOP ;  /* 0x0000000000007918 */ /* 0x000fe20000000000 */
[----:B------:R-:W-:Y:S01]  /*0460*/  LOP3.LUT R3, R3, 0xffffff80, RZ, 0xc0, !PT ;  /* 0xffffff8003037812 */ /* 0x000fe200078ec0ff */
[----:B------:R-:W2:Y:S01]  /*0470*/  LDC R19, c[0x0][0x148] ;  /* 0x00005200ff137b82 */ /* 0x000ea20000000800 */
[----:B------:R-:W-:Y:S01]  /*0480*/  LEA.HI R11, R11, R2, RZ, 0x2 ;  /* 0x000000020b0b7211 */ /* 0x000fe200078f10ff */
[----:B------:R-:W-:-:S02]  /*0490*/  NOP ;  /* 0x0000000000007918 */ /* 0x000fc40000000000 */
[----:B------:R-:W-:Y:S01]  /*04a0*/  IMAD.IADD R3, R4, 0x1, -R3 ;  /* 0x0000000104037824 */ /* 0x000fe200078e0a03 */
[----:B------:R-:W-:-:S03]  /*04b0*/  LOP3.LUT R11, R11, 0x3ffffffc, RZ, 0xc0, !PT ;  /* 0x3ffffffc0b0b7812 */ /* 0x000fc600078ec0ff */
[----:B------:R-:W3:Y:S01]  /*04c0*/  LDC R10, c[0x0][0x144] ;  /* 0x00005100ff0a7b82 */ /* 0x000ee20000000800 */
[----:B------:R-:W-:Y:S01]  /*04d0*/  SHF.R.S32.HI R6, RZ, 0x1f, R3 ;  /* 0x0000001fff067819 */ /* 0x000fe20000011403 */
[----:B------:R-:W-:-:S03]  /*04e0*/  IMAD.IADD R2, R2, 0x1, -R11 ;  /* 0x0000000102027824 */ /* 0x000fc600078e0a0b */
[----:B------:R-:W-:Y:S02]  /*04f0*/  LEA.HI R6, R6, R3, RZ, 0x3 ;  /* 0x0000000306067211 */ /* 0x000fe400078f18ff */
[----:B-----5:R-:W-:Y:S01]  /*0500*/  ISETP.NE.OR P0, PT, R0, RZ, !P0 ;  /* 0x000000ff0000720c */ /* 0x020fe20004705670 */
[----:B------:R-:W5:Y:S01]  /*0510*/  LDC R11, c[0x0][0x140] ;  /* 0x00005000ff0b7b82 */ /* 0x000f620000000800 */
[--C-:B------:R-:W-:Y:S02]  /*0520*/  SHF.R.S32.HI R0, RZ, 0x3, R6.reuse ;  /* 0x00000003ff007819 */ /* 0x100fe40000011406 */
[----:B------:R-:W-:-:S04]  /*0530*/  SHF.R.S32.HI R5, RZ, 0x1f, R6 ;  /* 0x0000001fff057819 */ /* 0x000fc80000011406 */
[----:B------:R-:W-:Y:S02]  /*0540*/  LEA.HI R5, R5, R0, RZ, 0x2 ;  /* 0x0000000005057211 */ /* 0x000fe400078f10ff */
[----:B-1----:R-:W-:-:S03]  /*0550*/  I2FP.F32.U32 R6, R8 ;  /* 0x0000000800067245 */ /* 0x002fc60000201000 */
[----:B------:R-:W-:Y:S01]  /*0560*/  VOTEU.ALL UP0, P0 ;  /* 0x00000000003f7886 */ /* 0x000fe20000000000 */
[----:B------:R-:W-:Y:S01]  /*0570*/  LOP3.LUT R5, R5, 0xfffffffc, RZ, 0xc0, !PT ;  /* 0xfffffffc05057812 */ /* 0x000fe200078ec0ff */
[----:B------:R-:W-:Y:S01]  /*0580*/  VOTEU.ALL UP1, P0 ;  /* 0x00000000003f7886 */ /* 0x000fe20000020000 */
[----:B------:R-:W-:Y:S01]  /*0590*/  FMUL R6, R6, UR4 ;  /* 0x0000000406067c20 */ /* 0x000fe20008400000 */
[----:B------:R-:W-:Y:S01]  /*05a0*/  ULDC UR4, c[0x0][0x150] ;  /* 0x0000540000047ab9 */ /* 0x000fe20000000800 */
[----:B------:R-:W1:Y:S01]  /*05b0*/  @!UP0 S2UR UR9, SR_CgaCtaId ;  /* 0x00000000000989c3 */ /* 0x000e620000008800 */
[----:B------:R-:W-:Y:S01]  /*05c0*/  IMAD.IADD R5, R0, 0x1, -R5 ;  /* 0x0000000100057824 */ /* 0x000fe200078e0a05 */
[----:B0-----:R-:W-:Y:S01]  /*05d0*/  I2FP.F32.U32 R0, UR10 ;  /* 0x0000000a00007c45 */ /* 0x001fe20008201000 */
[----:B------:R0:W4:Y:S01]  /*05e0*/  F2I.U32.TRUNC.NTZ R12, R6 ;  /* 0x00000006000c7305 */ /* 0x000122000020f000 */
[----:B------:R-:W-:Y:S01]  /*05f0*/  @!UP0 UMOV UR8, 0x400 ;  /* 0x0000040000088882 */ /* 0x000fe20000000000 */
[----:B------:R-:W-:-:S02]  /*0600*/  IMAD R2, R2, 0x4, R5 ;  /* 0x0000000402027824 */ /* 0x000fc400078e0205 */
[----:B------:R-:W-:Y:S01]  /*0610*/  FMUL R0, R0, UR4 ;  /* 0x0000000400007c20 */ /* 0x000fe20008400000 */
[----:B------:R-:W-:Y:S01]  /*0620*/  UMOV UR4, 0x20 ;  /* 0x0000002000047882 */ /* 0x000fe20000000000 */
[----:B------:R-:W-:Y:S01]  /*0630*/  IMAD.SHL.U32 R5, R2, 0x4, RZ ;  /* 0x0000000402057824 */ /* 0x000fe200078e00ff */
[----:B------:R-:W-:-:S04]  /*0640*/  @!UP0 UIADD3 UR4, -UR4, 0x100000, URZ ;  /* 0x0010000004048890 */ /* 0x000fc8000fffe13f */
[----:B------:R-:W-:Y:S02]  /*0650*/  @!UP0 USHF.L.U32 UR5, UR4, 0xb, URZ ;  /* 0x0000000b04058899 */ /* 0x000fe4000800063f */
[----:B------:R-:W-:Y:S01]  /*0660*/  @!UP0 USHF.L.U32 UR4, UR4, 0x1, URZ ;  /* 0x0000000104048899 */ /* 0x000fe2000800063f */
[----:B-----5:R-:W-:Y:S01]  /*0670*/  ISETP.EQ.U32.AND P3, PT, R11, 0x1, PT ;  /* 0x000000010b00780c */ /* 0x020fe20003f62070 */
[----:B------:R-:W5:Y:S01]  /*0680*/  F2I.U32.TRUNC.NTZ R0, R0 ;  /* 0x0000000000007305 */ /* 0x000f62000020f000 */
[----:B0-----:R-:W-:Y:S01]  /*0690*/  LOP3.LUT R6, R2, 0xc, R5, 0x78, !PT ;  /* 0x0000000c02067812 */ /* 0x001fe200078e7805 */
[----:B----4-:R-:W-:-:S04]  /*06a0*/  IMAD.MOV R18, RZ, RZ, -R12 ;  /* 0x000000ffff127224 */ /* 0x010fc800078e0a0c */
[----:B--2---:R-:W-:Y:S01]  /*06b0*/  IMAD R5, R19, R18, R8 ;  /* 0x0000001213057224 */ /* 0x004fe200078e0208 */
[----:B-1----:R-:W-:Y:S01]  /*06c0*/  @!UP0 ULEA UR8, UR9, UR8, 0x18 ;  /* 0x0000000809088291 */ /* 0x002fe2000f8ec03f */
[----:B------:R-:W-:Y:S01]  /*06d0*/  VOTEU.ALL UP0, P0 ;  /* 0x00000000003f7886 */ /* 0x000fe20000000000 */
[----:B------:R-:W-:Y:S01]  /*06e0*/  LOP3.LUT P0, RZ, R3, 0x7, RZ, 0xc0, !PT ;  /* 0x0000000703ff7812 */ /* 0x000fe2000780c0ff */
[----:B-----5:R-:W-:Y:S01]  /*06f0*/  IMAD.MOV R13, RZ, RZ, -R0 ;  /* 0x000000ffff0d7224 */ /* 0x020fe200078e0a00 */
[----:B------:R-:W-:Y:S02]  /*0700*/  ISETP.NE.AND P1, PT, R5, R6, PT ;  /* 0x000000060500720c */ /* 0x000fe40003f25270 */
[----:B------:R-:W-:Y:S01]  /*0710*/  ISETP.LT.U32.AND P0, PT, R6, 0x2, !P0 ;  /* 0x000000020600780c */ /* 0x000fe20004701070 */
[----:B---3--:R-:W-:Y:S01]  /*0720*/  IMAD R10, R10, R13, UR10 ;  /* 0x0000000a0a0a7e24 */ /* 0x008fe2000f8e020d */
[----:B------:R-:W0:Y:S04]  /*0730*/  FENCE.VIEW.ASYNC.S ;  /* 0x00000000000073c6 */ /* 0x000e280000000000 */
[----:B0-----:R0:W1:Y:S01]  /*0740*/  @!UP0 SYNCS.EXCH.64 URZ, [UR8+0x50], UR4 ;  /* 0x00005004083f85b2 */ /* 0x0010620008000100 */
[----:B------:R-:W-:-:S04]  /*0750*/  ISETP.EQ.OR P1, PT, R10, RZ, !P1 ;  /* 0x000000ff0a00720c */ /* 0x000fc80004f22670 */
[----:B------:R-:W-:Y:S01]  /*0760*/  PLOP3.LUT P0, PT, P0, P1, PT, 0x80, 0x0 ;  /* 0x000000000000781c */ /* 0x000fe20000703070 */
[----:B------:R0:W2:Y:S01]  /*0770*/  @!UP1 SYNCS.EXCH.64 URZ, [UR8+0x58], UR4 ;  /* 0x00005804083f95b2 */ /* 0x0000a20008000100 */
[----:B------:R-:W-:Y:S01]  /*0780*/  NOP ;  /* 0x0000000000007918 */ /* 0x000fe20000000000 */
[----:B------:R-:W-:Y:S10]  /*0790*/  @!P3 BRA `(.L_x_3) ;  /* 0x000000000008b947 */ /* 0x000ff40003800000 */
[----:B-12---:R-:W-:Y:S01]  /*07a0*/  UCGABAR_ARV ;  /* 0x00000000000079c7 */ /* 0x006fe20008000000 */
[----:B------:R-:W-:Y:S05]  /*07b0*/  BRA `(.L_x_4) ;  /* 0x0000000000047947 */ /* 0x000fea0003800000 */
.L_x_3:
[----:B-12---:R-:W-:Y:S01]  /*07c0*/  NOP ;  /* 0x0000000000007918 */ /* 0x006fe20000000000 */
.L_x_4:
[----:B------:R-:W1:Y:S01]  /*07d0*/  LDC R0, c[0x0][0x75c] ;  /* 0x0001d700ff007b82 */ /* 0x000e620000000800 */
[----:B------:R-:W-:Y:S01]  /*07e0*/  IMAD.U32 R2, RZ, RZ, UR10 ;  /* 0x0000000aff027e24 */ /* 0x000fe2000f8e00ff */
[----:B------:R-:W-:Y:S01]  /*07f0*/  LOP3.LUT R130, R130, 0xffffefff, RZ, 0xc0, !PT ;  /* 0xffffefff82827812 */ /* 0x000fe200078ec0ff */
[----:B------:R-:W-:Y:S01]  /*0800*/  IMAD.MOV.U32 R3, RZ, RZ, RZ ;  /* 0x000000ffff037224 */ /* 0x000fe200078e00ff */
[----:B-1----:R-:W-:-:S13]  /*0810*/  ISETP.NE.AND P4, PT, R0, 0x1, PT ;  /* 0x000000010000780c */ /* 0x002fda0003f85270 */
[----:B------:R-:W1:Y:S01]  /*0820*/  @P4 LDC R15, c[0x0][0x10] ;  /* 0x00000400ff0f4b82 */ /* 0x000e620000000800 */
[----:B------:R-:W-:Y:S01]  /*0830*/  @P4 IMAD.MOV.U32 R9, RZ, RZ, RZ ;  /* 0x000000ffff094224 */ /* 0x000fe200078e00ff */
[----:B------:R-:W-:Y:S01]  /*0840*/  @P4 LOP3.LUT R130, R130, 0x1000, RZ, 0xfc, !PT ;  /* 0x0000100082824812 */ /* 0x000fe200078efcff */
[----:B------:R-:W-:-:S05]  /*0850*/  @P4 IMAD.MOV.U32 R5, RZ, RZ, RZ ;  /* 0x000000ffff054224 */ /* 0x000fca00078e00ff */
[----:B------:R-:W2:Y:S01]  /*0860*/  @!P4 LDC R13, c[0x0][0xc] ;  /* 0x00000300ff0dcb82 */ /* 0x000ea20000000800 */
[----:B-1----:R-:W-:-:S04]  /*0870*/  @P4 IMAD.WIDE.U32 R14, R15, UR10, R8 ;  /* 0x0000000a0f0e4c25 */ /* 0x002fc8000f8e0008 */
[----:B--2---:R-:W-:-:S04]  /*0880*/  @!P4 IMAD.WIDE.U32 R12, R8, R13, R2 ;  /* 0x0000000d080cc225 */ /* 0x004fc800078e0002 */
[----:B------:R-:W-:Y:S02]  /*0890*/  @P4 IMAD.MOV.U32 R2, RZ, RZ, R14 ;  /* 0x000000ffff024224 */ /* 0x000fe400078e000e */
[----:B------:R-:W-:Y:S02]  /*08a0*/  @P4 IMAD.IADD R3, R15, 0x1, R5 ;  /* 0x000000010f034824 */ /* 0x000fe400078e0205 */
[----:B------:R-:W-:Y:S02]  /*08b0*/  @!P4 IMAD.MOV.U32 R2, RZ, RZ, R12 ;  /* 0x000000ffff02c224 */ /* 0x000fe400078e000c */
[----:B------:R-:W-:Y:S01]  /*08c0*/  @!P4 IMAD.MOV.U32 R3, RZ, RZ, R13 ;  /* 0x000000ffff03c224 */ /* 0x000fe200078e000d */
[----:B------:R-:W-:Y:S06]  /*08d0*/  @!P3 BRA `(.L_x_5) ;  /* 0x00000000000cb947 */ /* 0x000fec0003800000 */
[----:B------:R-:W-:Y:S01]  /*08e0*/  UCGABAR_WAIT ;  /* 0x0000000000007dc7 */ /* 0x000fe20008000000 */
[----:B------:R-:W-:Y:S01]  /*08f0*/  CCTL.IVALL ;  /* 0x00000000ff00798f */ /* 0x000fe20002000000 */
[----:B------:R-:W-:Y:S05]  /*0900*/  BRA `(.L_x_6) ;  /* 0x0000000000047947 */ /* 0x000fea0003800000 */
.L_x_5:
[----:B------:R-:W-:Y:S06]  /*0910*/  BAR.SYNC.DEFER_BLOCKING 0x0 ;  /* 0x0000000000007b1d */ /* 0x000fec0000010000 */
.L_x_6:
[----:B------:R-:W-:Y:S05]  /*0920*/  @!P2 BRA `(.L_x_7) ;  /* 0x000000640028a947 */ /* 0x000fea0003800000 */
[----:B------:R-:W-:-:S06]  /*0930*/  UISETP.GT.U32.AND UP0, UPT, UR11, 0x1, UPT ;  /* 0x000000010b00788c */ /* 0x000fcc000bf04070 */
[----:B------:R-:W-:-:S13]  /*0940*/  PLOP3.LUT P1, PT, PT, PT, UP0, 0x80, 0x0 ;  /* 0x000000000000781c */ /* 0x000fda0003f2f008 */
[----:B0-----:R-:W-:Y:S05]  /*0950*/  @P1 EXIT ;  /* 0x000000000000194d */ /* 0x001fea0003800000 */
[----:B------:R-:W-:Y:S01]  /*0960*/  ULDC.64 UR4, c[0x0][0x750] ;  /* 0x0001d40000047ab9 */ /* 0x000fe20000000a00 */
[----:B------:R-:W-:Y:S01]  /*0970*/  PRMT R11, RZ, 0x7610, R11 ;  /* 0x00007610ff0b7816 */ /* 0x000fe2000000000b */
[----:B------:R-:W-:Y:S01]  /*0980*/  IMAD.MOV.U32 R12, RZ, RZ, -0x1 ;  /* 0xffffffffff0c7424 */ /* 0x000fe200078e00ff */
[----:B------:R-:W-:Y:S01]  /*0990*/  ISETP.GE.U32.AND P1, PT, R2, UR4, PT ;  /* 0x0000000402007c0c */ /* 0x000fe2000bf26070 */
[----:B------:R-:W-:Y:S02]  /*09a0*/  IMAD.MOV.U32 R13, RZ, RZ, -0x1 ;  /* 0xffffffffff0d7424 */ /* 0x000fe400078e00ff */
[----:B------:R-:W-:Y:S01]  /*09b0*/  IMAD.MOV.U32 R5, RZ, RZ, -0x1 ;  /* 0xffffffffff057424 */ /* 0x000fe200078e00ff */
[----:B------:R-:W-:-:S13]  /*09c0*/  ISETP.GE.U32.AND.EX P1, PT, R3, UR5, PT, P1 ;  /* 0x0000000503007c0c */ /* 0x000fda000bf26110 */
[----:B------:R-:W-:Y:S05]  /*09d0*/  @P1 BRA `(.L_x_8) ;  /* 0x00000004002c1947 */ /* 0x000fea0003800000 */
[----:B------:R-:W0:Y:S01]  /*09e0*/  LDC.64 R20, c[0x0][0x728] ;  /* 0x0001ca00ff147b82 */ /* 0x000e220000000a00 */
[----:B------:R-:W-:Y:S02]  /*09f0*/  IMAD.MOV.U32 R12, RZ, RZ, R2 ;  /* 0x000000ffff0c7224 */ /* 0x000fe400078e0002 */
[----:B------:R-:W-:-:S05]  /*0a00*/  IMAD.MOV.U32 R13, RZ, RZ, R3 ;  /* 0x000000ffff0d7224 */ /* 0x000fca00078e0003 */
[----:B------:R-:W1:Y:S08]  /*0a10*/  LDC R22, c[0x0][0x730] ;  /* 0x0001cc00ff167b82 */ /* 0x000e700000000800 */
[----:B------:R-:W2:Y:S01]  /*0a20*/  LDC.64 R24, c[0x0][0x720] ;  /* 0x0001c800ff187b82 */ /* 0x000ea20000000a00 */
[----:B0-----:R-:W-:-:S04]  /*0a30*/  ISETP.NE.U32.AND P1, PT, R20, RZ, PT ;  /* 0x000000ff1400720c */ /* 0x001fc80003f25070 */
[----:B------:R-:W-:-:S13]  /*0a40*/  ISETP.NE.AND.EX P1, PT, R21, RZ, PT, P1 ;  /* 0x000000ff1500720c */ /* 0x000fda0003f25310 */
[----:B-12---:R-:W-:Y:S05]  /*0a50*/  @!P1 BRA `(.L_x_9) ;  /* 0x0000000000289947 */ /* 0x006fea0003800000 */
[----:B------:R-:W0:Y:S02]  /*0a60*/  LDC R5, c[0x0][0x734] ;  /* 0x0001cd00ff057b82 */ /* 0x000e240000000800 */
[----:B0-----:R-:W-:-:S05]  /*0a70*/  IADD3 R5, P1, R2, R5, RZ ;  /* 0x0000000502057210 */ /* 0x001fca0007f3e0ff */
[----:B------:R-:W-:-:S04]  /*0a80*/  IMAD.X R11, RZ, RZ, R3, P1 ;  /* 0x000000ffff0b7224 */ /* 0x000fc800008e0603 */
[----:B------:R-:W-:-:S04]  /*0a90*/  IMAD.WIDE.U32 R12, R11, R20, RZ ;  /* 0x000000140b0c7225 */ /* 0x000fc800078e00ff */
[----:B------:R-:W-:-:S04]  /*0aa0*/  IMAD.WIDE.U32 R14, P1, R5, R21, R12 ;  /* 0x00000015050e7225 */ /* 0x000fc8000782000c */
[----:B------:R-:W-:-:S04]  /*0ab0*/  IMAD.WIDE.U32 R12, R5, R20, RZ ;  /* 0x00000014050c7225 */ /* 0x000fc800078e00ff */
[----:B------:R-:W-:Y:S01]  /*0ac0*/  IMAD.X R17, RZ, RZ, RZ, P1 ;  /* 0x000000ffff117224 */ /* 0x000fe200008e06ff */
[----:B------:R-:W-:Y:S01]  /*0ad0*/  IADD3 RZ, P1, R13, R14, RZ ;  /* 0x0000000e0dff7210 */ /* 0x000fe20007f3e0ff */
[----:B------:R-:W-:-:S04]  /*0ae0*/  IMAD.MOV.U32 R16, RZ, RZ, R15 ;  /* 0x000000ffff107224 */ /* 0x000fc800078e000f */
[----:B------:R-:W-:-:S08]  /*0af0*/  IMAD.WIDE.U32.X R12, R11, R21, R16, P1 ;  /* 0x000000150b0c7225 */ /* 0x000fd000008e0410 */
.L_x_9:
[----:B------:R-:W0:Y:S01]  /*0b00*/  LDC.64 R28, c[0x0][0x740] ;  /* 0x0001d000ff1c7b82 */ /* 0x000e220000000a00 */
[--C-:B------:R-:W-:Y:S01]  /*0b10*/  SHF.R.U64 R27, R12, R22, R13.reuse ;  /* 0x000000160c1b7219 */ /* 0x100fe2000000120d */
[----:B------:R-:W-:Y:S01]  /*0b20*/  IMAD R31, R19, R18, R8 ;  /* 0x00000012131f7224 */ /* 0x000fe200078e0208 */
[----:B------:R-:W-:Y:S01]  /*0b30*/  SHF.R.U32.HI R5, RZ, R22, R13 ;  /* 0x00000016ff057219 */ /* 0x000fe2000001160d */
[----:B------:R-:W-:Y:S01]  /*0b40*/  IMAD.MOV.U32 R19, RZ, RZ, 0x1 ;  /* 0x00000001ff137424 */ /* 0x000fe200078e00ff */
[----:B------:R-:W-:-:S03]  /*0b50*/  IADD3 R9, P1, RZ, -R27, RZ ;  /* 0x8000001bff097210 */ /* 0x000fc60007f3e0ff */
[----:B------:R-:W1:Y:S02]  /*0b60*/  LDC R20, c[0x0][0x718] ;  /* 0x0001c600ff147b82 */ /* 0x000e640000000800 */
[----:B------:R-:W-:Y:S02]  /*0b70*/  IMAD.X R5, RZ, RZ, ~R5, P1 ;  /* 0x000000ffff057224 */ /* 0x000fe400008e0e05 */
[----:B------:R-:W-:-:S04]  /*0b80*/  IMAD.WIDE.U32 R12, R9, R24, R2 ;  /* 0x00000018090c7225 */ /* 0x000fc800078e0002 */
[----:B------:R-:W2:Y:S01]  /*0b90*/  LDC R22, c[0x0][0x708] ;  /* 0x0001c200ff167b82 */ /* 0x000ea20000000800 */
[----:B------:R-:W-:Y:S02]  /*0ba0*/  IMAD R14, R5, R24, RZ ;  /* 0x00000018050e7224 */ /* 0x000fe400078e02ff */
[----:B------:R-:W-:Y:S02]  /*0bb0*/  IMAD.MOV.U32 R5, RZ, RZ, -0x1 ;  /* 0xffffffffff057424 */ /* 0x000fe400078e00ff */
[----:B------:R-:W-:-:S03]  /*0bc0*/  IMAD R9, R9, R25, R14 ;  /* 0x0000001909097224 */ /* 0x000fc600078e020e */
[----:B------:R-:W3:Y:S01]  /*0bd0*/  LDC R26, c[0x0][0x758] ;  /* 0x0001d600ff1a7b82 */ /* 0x000ee20000000800 */
[----:B------:R-:W-:Y:S01]  /*0be0*/  IMAD.IADD R9, R13, 0x1, R9 ;  /* 0x000000010d097824 */ /* 0x000fe200078e0209 */
[----:B0-----:R-:W-:-:S04]  /*0bf0*/  ISETP.NE.U32.AND P1, PT, R28, RZ, PT ;  /* 0x000000ff1c00720c */ /* 0x001fc80003f25070 */
[----:B------:R-:W-:Y:S02]  /*0c00*/  ISETP.NE.AND.EX P1, PT, R29, RZ, PT, P1 ;  /* 0x000000ff1d00720c */ /* 0x000fe40003f25310 */
[----:B------:R-:W0:Y:S01]  /*0c10*/  LDC R24, c[0x0][0x700] ;  /* 0x0001c000ff187b82 */ /* 0x000e220000000800 */
[-CC-:B-1----:R-:W-:Y:S02]  /*0c20*/  SHF.R.U64 R16, R12, R20.reuse, R9.reuse ;  /* 0x000000140c107219 */ /* 0x182fe40000001209 */
[----:B------:R-:W-:-:S05]  /*0c30*/  SHF.R.U32.HI R9, RZ, R20, R9 ;  /* 0x00000014ff097219 */ /* 0x000fca0000011609 */
[----:B------:R-:W1:Y:S01]  /*0c40*/  LDC R21, c[0x0][0x748] ;  /* 0x0001d200ff157b82 */ /* 0x000e620000000800 */
[-CC-:B--2---:R-:W-:Y:S02]  /*0c50*/  SHF.R.U64 R20, R16, R22.reuse, R9.reuse ;  /* 0x0000001610147219 */ /* 0x184fe40000001209 */
[----:B------:R-:W-:-:S05]  /*0c60*/  SHF.R.U32.HI R9, RZ, R22, R9 ;  /* 0x00000016ff097219 */ /* 0x000fca0000011609 */
[----:B------:R-:W2:Y:S01]  /*0c70*/  LDC R23, c[0x0][0x738] ;  /* 0x0001ce00ff177b82 */ /* 0x000ea20000000800 */
[-CC-:B---3--:R-:W-:Y:S02]  /*0c80*/  SHF.R.U64 R18, R20, R26.reuse, R9.reuse ;  /* 0x0000001a14127219 */ /* 0x188fe40000001209 */
[-C--:B------:R-:W-:Y:S02]  /*0c90*/  SHF.L.U32 R5, R5, R26.reuse, RZ ;  /* 0x0000001a05057219 */ /* 0x080fe400000006ff */
[----:B------:R-:W-:Y:S01]  /*0ca0*/  SHF.R.U32.HI R9, RZ, R26, R9 ;  /* 0x0000001aff097219 */ /* 0x000fe20000011609 */
[----:B------:R-:W-:Y:S01]  /*0cb0*/  IMAD.MOV.U32 R8, RZ, RZ, R18 ;  /* 0x000000ffff087224 */ /* 0x000fe200078e0012 */
[----:B------:R-:W-:Y:S01]  /*0cc0*/  LOP3.LUT R11, RZ, R5, RZ, 0x33, !PT ;  /* 0x00000005ff0b7212 */ /* 0x000fe200078e33ff */
[----:B------:R-:W3:Y:S01]  /*0cd0*/  LDC R25, c[0x0][0x710] ;  /* 0x0001c400ff197b82 */ /* 0x000ee20000000800 */
[----:B------:R-:W-:Y:S05]  /*0ce0*/  @!P1 BRA `(.L_x_10) ;  /* 0x0000000000289947 */ /* 0x000fea0003800000 */
[----:B------:R-:W4:Y:S02]  /*0cf0*/  LDC R5, c[0x0][0x74c] ;  /* 0x0001d300ff057b82 */ /* 0x000f240000000800 */
[----:B----4-:R-:W-:-:S05]  /*0d00*/  IADD3 R5, P1, R18, R5, RZ ;  /* 0x0000000512057210 */ /* 0x010fca0007f3e0ff */
        /* <DEDUP_REMOVED lines=8> */
.L_x_10:
[----:B-1----:R-:W-:Y:S02]  /*0d90*/  SHF.R.U64 R9, R8, R21, R9 ;  /* 0x0000001508097219 */ /* 0x002fe40000001209 */
[----:B------:R-:W-:Y:S01]  /*0da0*/  LOP3.LUT R8, R20, R11, RZ, 0xc0, !PT ;  /* 0x0000000b14087212 */ /* 0x000fe200078ec0ff */
[----:B0-----:R-:W-:Y:S01]  /*0db0*/  VIADD R11, R24, 0xffffffff ;  /* 0xffffffff180b7836 */ /* 0x001fe20000000000 */
[----:B------:R-:W-:Y:S01]  /*0dc0*/  SHF.L.U32 R5, R19, R26, RZ ;  /* 0x0000001a13057219 */ /* 0x000fe200000006ff */
[----:B------:R-:W-:Y:S01]  /*0dd0*/  IMAD.MOV R12, RZ, RZ, -R9 ;  /* 0x000000ffff0c7224 */ /* 0x000fe200078e0a09 */
[----:B------:R-:W-:Y:S02]  /*0de0*/  SEL R10, R10, R31, !P4 ;  /* 0x0000001f0a0a7207 */ /* 0x000fe40006000000 */
[----:B------:R-:W-:Y:S01]  /*0df0*/  LOP3.LUT R11, R16, R11, RZ, 0xc0, !PT ;  /* 0x0000000b100b7212 */ /* 0x000fe200078ec0ff */
[----:B------:R-:W-:Y:S02]  /*0e00*/  IMAD R9, R5, R9, R8 ;  /* 0x0000000905097224 */ /* 0x000fe400078e0208 */
[----:B--2---:R-:W-:-:S02]  /*0e10*/  IMAD R5, R12, R23, R18 ;  /* 0x000000170c057224 */ /* 0x004fc400078e0212 */
[----:B---3--:R-:W-:Y:S02]  /*0e20*/  IMAD R10, R9, R25, R10 ;  /* 0x00000019090a7224 */ /* 0x008fe400078e020a */
[----:B------:R-:W-:Y:S02]  /*0e30*/  IMAD R5, R5, R24, R11 ;  /* 0x0000001805057224 */ /* 0x000fe400078e020b */
[----:B------:R-:W-:-:S03]  /*0e40*/  IMAD.MOV.U32 R8, RZ, RZ, 0x1 ;  /* 0x00000001ff087424 */ /* 0x000fc600078e00ff */
[----:B------:R-:W-:Y:S02]  /*0e50*/  SEL R13, R5, R10, !P4 ;  /* 0x0000000a050d7207 */ /* 0x000fe40006000000 */
[----:B------:R-:W-:Y:S01]  /*0e60*/  SEL R12, R10, R5, !P4 ;  /* 0x000000050a0c7207 */ /* 0x000fe20006000000 */
[----:B------:R-:W-:Y:S01]  /*0e70*/  IMAD.MOV.U32 R5, RZ, RZ, R27 ;  /* 0x000000ffff057224 */ /* 0x000fe200078e001b */
[----:B------:R-:W-:-:S07]  /*0e80*/  PRMT R11, R8, 0x7610, R11 ;  /* 0x00007610080b7816 */ /* 0x000fce000000000b */
.L_x_8:
[----:B------:R-:W-:-:S08]  /*0e90*/  NOP ;  /* 0x0000000000007918 */ /* 0x000fd00000000000 */
[----:B------:R-:W0:Y:S02]  /*0ea0*/  USETMAXREG.TRY_ALLOC.CTAPOOL UP0, 0xe8 ;  /* 0x000000e8000079c8 */ /* 0x000e240008000600 */
[----:B0-----:R-:W-:-:S13]  /*0eb0*/  PLOP3.LUT P1, PT, PT, PT, UP0, 0x80, 0x0 ;  /* 0x000000000000781c */ /* 0x001fda0003f2f008 */
[----:B------:R-:W-:Y:S05]  /*0ec0*/  @!P1 BRA `(.L_x_8) ;  /* 0xfffffffc00f09947 */ /* 0x000fea000383ffff */
[----:B------:R-:W-:Y:S01]  /*0ed0*/  ULDC.64 UR4, c[0x0][0x698] ;  /* 0x0001a60000047ab9 */ /* 0x000fe20000000a00 */
[----:B------:R-:W-:Y:S01]  /*0ee0*/  ULDC.64 UR16, c[0x0][0x208] ;  /* 0x0000820000107ab9 */ /* 0x000fe20000000a00 */
[----:B------:R-:W-:-:S04]  /*0ef0*/  ISETP.NE.U32.AND P1, PT, RZ, UR4, PT ;  /* 0x00000004ff007c0c */ /* 0x000fc8000bf25070 */
[----:B------:R-:W-:-:S13]  /*0f00*/  ISETP.NE.AND.EX P1, PT, RZ, UR5, PT, P1 ;  /* 0x00000005ff007c0c */ /* 0x000fda000bf25310 */
[----:B------:R-:W-:Y:S05]  /*0f10*/  @!P1 BRA `(.L_x_11) ;  /* 0x00000000001c9947 */ /* 0x000fea0003800000 */
[----:B------:R-:W0:Y:S02]  /*0f20*/  LDC.64 R8, c[0x0][0x698] ;  /* 0x0001a600ff087b82 */ /* 0x000e240000000a00 */
[----:B0-----:R-:W2:Y:S02]  /*0f30*/  LDG.E.64 R8, desc[UR16][R8.64] ;  /* 0x0000001008087981 */ /* 0x001ea4000c1e1b00 */
[----:B--2---:R-:W-:-:S04]  /*0f40*/  ISETP.NE.U32.AND P1, PT, R8, RZ, PT ;  /* 0x000000ff0800720c */ /* 0x004fc80003f25070 */
[----:B------:R-:W-:-:S13]  /*0f50*/  ISETP.NE.AND.EX P1, PT, R9, RZ, PT, P1 ;  /* 0x000000ff0900720c */ /* 0x000fda0003f25310 */
[----:B------:R-:W-:Y:S05]  /*0f60*/  @!P1 BRA `(.L_x_11) ;  /* 0x0000000000089947 */ /* 0x000fea0003800000 */
[----:B------:R0:W5:Y:S01]  /*0f70*/  LD.E R94, desc[UR16][R8.64] ;  /* 0x00000010085e7980 */ /* 0x000162000c101900 */
[----:B------:R-:W-:Y:S05]  /*0f80*/  BRA `(.L_x_12) ;  /* 0x0000000000207947 */ /* 0x000fea0003800000 */
.L_x_11:
[----:B------:R-:W-:Y:S02]  /*0f90*/  ULDC.64 UR4, c[0x0][0x688] ;  /* 0x0001a20000047ab9 */ /* 0x000fe40000000a00 */
[----:B------:R-:W-:-:S04]  /*0fa0*/  ISETP.NE.U32.AND P1, PT, RZ, UR4, PT ;  /* 0x00000004ff007c0c */ /* 0x000fc8000bf25070 */
[----:B------:R-:W-:-:S13]  /*0fb0*/  ISETP.NE.AND.EX P1, PT, RZ, UR5, PT, P1 ;  /* 0x00000005ff007c0c */ /* 0x000fda000bf25310 */
[----:B------:R-:W-:Y:S05]  /*0fc0*/  @!P1 BRA `(.L_x_13) ;  /* 0x00000000000c9947 */ /* 0x000fea0003800000 */
[----:B------:R-:W0:Y:S02]  /*0fd0*/  LDC.64 R94, c[0x0][0x688] ;  /* 0x0001a200ff5e7b82 */ /* 0x000e240000000a00 */
[----:B0-----:R1:W5:Y:S01]  /*0fe0*/  LDG.E R94, desc[UR16][R94.64] ;  /* 0x000000105e5e7981 */ /* 0x001362000c1e1900 */
[----:B------:R-:W-:Y:S05]  /*0ff0*/  BRA `(.L_x_12) ;  /* 0x0000000000047947 */ /* 0x000fea0003800000 */
.L_x_13:
[----:B------:R-:W2:Y:S02]  /*1000*/  LDC R94, c[0x0][0x680] ;  /* 0x0001a000ff5e7b82 */ /* 0x000ea40000000800 */
.L_x_12:
[----:B------:R-:W-:Y:S02]  /*1010*/  ULDC.64 UR4, c[0x0][0x6a0] ;  /* 0x0001a80000047ab9 */ /* 0x000fe40000000a00 */
[----:B------:R-:W-:-:S04]  /*1020*/  ISETP.NE.U32.AND P1, PT, RZ, UR4, PT ;  /* 0x00000004ff007c0c */ /* 0x000fc8000bf25070 */
[----:B------:R-:W-:-:S13]  /*1030*/  ISETP.NE.AND.EX P1, PT, RZ, UR5, PT, P1 ;  /* 0x00000005ff007c0c */ /* 0x000fda000bf25310 */
[----:B------:R-:W-:Y:S05]  /*1040*/  @!P1 BRA `(.L_x_14) ;  /* 0x00000000001c9947 */ /* 0x000fea0003800000 */
[----:B0-----:R-:W0:Y:S02]  /*1050*/  LDC.64 R8, c[0x0][0x6a0] ;  /* 0x0001a800ff087b82 */ /* 0x001e240000000a00 */
[----:B0-----:R-:W3:Y:S02]  /*1060*/  LDG.E.64 R8, desc[UR16][R8.64] ;  /* 0x0000001008087981 */ /* 0x001ee4000c1e1b00 */
[----:B---3--:R-:W-:-:S04]  /*1070*/  ISETP.NE.U32.AND P1, PT, R8, RZ, PT ;  /* 0x000000ff0800720c */ /* 0x008fc80003f25070 */
[----:B------:R-:W-:-:S13]  /*1080*/  ISETP.NE.AND.EX P1, PT, R9, RZ, PT, P1 ;  /* 0x000000ff0900720c */ /* 0x000fda0003f25310 */
[----:B------:R-:W-:Y:S05]  /*1090*/  @!P1 BRA `(.L_x_14) ;  /* 0x0000000000089947 */ /* 0x000fea0003800000 */
[----:B-1----:R0:W5:Y:S01]  /*10a0*/  LD.E R95, desc[UR16][R8.64] ;  /* 0x00000010085f7980 */ /* 0x002162000c101900 */
[----:B------:R-:W-:Y:S05]  /*10b0*/  BRA `(.L_x_15) ;  /* 0x0000000000207947 */ /* 0x000fea0003800000 */
.L_x_14:
[----:B------:R-:W-:Y:S02]  /*10c0*/  ULDC.64 UR4, c[0x0][0x690] ;  /* 0x0001a40000047ab9 */ /* 0x000fe40000000a00 */
[----:B------:R-:W-:-:S04]  /*10d0*/  ISETP.NE.U32.AND P1, PT, RZ, UR4, PT ;  /* 0x00000004ff007c0c */ /* 0x000fc8000bf25070 */
[----:B------:R-:W-:-:S13]  /*10e0*/  ISETP.NE.AND.EX P1, PT, RZ, UR5, PT, P1 ;  /* 0x00000005ff007c0c */ /* 0x000fda000bf25310 */
[----:B------:R-:W-:Y:S05]  /*10f0*/  @!P1 BRA `(.L_x_16) ;  /* 0x00000000000c9947 */ /* 0x000fea0003800000 */
[----:B0-----:R-:W1:Y:S02]  /*1100*/  LDC.64 R8, c[0x0][0x690] ;  /* 0x0001a400ff087b82 */ /* 0x001e640000000a00 */
[----:B-1----:R1:W5:Y:S01]  /*1110*/  LDG.E R95, desc[UR16][R8.64] ;  /* 0x00000010085f7981 */ /* 0x002362000c1e1900 */
[----:B------:R-:W-:Y:S05]  /*1120*/  BRA `(.L_x_15) ;  /* 0x0000000000047947 */ /* 0x000fea0003800000 */
.L_x_16:
[----:B-1----:R-:W3:Y:S02]  /*1130*/  LDC R95, c[0x0][0x684] ;  /* 0x0001a100ff5f7b82 */ /* 0x002ee40000000800 */
.L_x_15:
[----:B------:R-:W-:-:S13]  /*1140*/  LOP3.LUT P1, RZ, R11, 0xff, RZ, 0xc0, !PT ;  /* 0x000000ff0bff7812 */ /* 0x000fda000782c0ff */
[----:B------:R-:W-:Y:S05]  /*1150*/  @!P1 EXIT ;  /* 0x000000000000994d */ /* 0x000fea0003800000 */
[----:B------:R-:W-:Y:S01]  /*1160*/  ULDC UR4, c[0x0][0x28c] ;  /* 0x0000a30000047ab9 */ /* 0x000fe20000000800 */
[----:B------:R-:W-:Y:S02]  /*1170*/  ULOP3.LUT UR19, UR6, 0x1, URZ, 0xfc, !UPT ;  /* 0x0000000106137892 */ /* 0x000fe4000f8efc3f */
[----:B------:R-:W-:-:S04]  /*1180*/  UIADD3 UR4, UR4, 0x7f, URZ ;  /* 0x0000007f04047890 */ /* 0x000fc8000fffe03f */
[----:B------:R-:W-:-:S04]  /*1190*/  USHF.R.S32.HI UR5, URZ, 0x1f, UR4 ;  /* 0x0000001f3f057899 */ /* 0x000fc80008011404 */
[----:B------:R-:W-:-:S03]  /*11a0*/  ULEA.HI UR5, UR5, UR4, URZ, 0x7 ;  /* 0x0000000405057291 */ /* 0x000fc6000f8f383f */
[----:B------:R-:W-:Y:S01]  /*11b0*/  UMOV UR4, URZ ;  /* 0x0000003f00047c82 */ /* 0x000fe20008000000 */
[----:B------:R-:W-:-:S03]  /*11c0*/  USHF.R.S32.HI UR7, URZ, 0x7, UR5 ;  /* 0x000000073f077899 */ /* 0x000fc60008011405 */
[----:B------:R-:W-:-:S09]  /*11d0*/  UMOV UR5, URZ ;  /* 0x0000003f00057c82 */ /* 0x000fd20008000000 */
.L_x_153:
[----:B01----:R-:W-:Y:S02]  /*11e0*/  LOP3.LUT R8, R4, 0x80, RZ, 0xc0, !PT ;  /* 0x0000008004087812 */ /* 0x003fe400078ec0ff */
[----:B------:R-:W-:Y:S02]  /*11f0*/  CS2R R54, SRZ ;  /* 0x0000000000367805 */ /* 0x000fe4000001ff00 */
[----:B------:R-:W-:Y:S02]  /*1200*/  CS2R R56, SRZ ;  /* 0x0000000000387805 */ /* 0x000fe4000001ff00 */
[----:B------:R-:W-:Y:S02]  /*1210*/  CS2R R58, SRZ ;  /* 0x00000000003a7805 */ /* 0x000fe4000001ff00 */
[----:B------:R-:W-:Y:S02]  /*1220*/  SHF.R.U32.HI R9, RZ, 0x7, R8 ;  /* 0x00000007ff097819 */ /* 0x000fe40000011608 */
[----:B------:R-:W-:-:S02]  /*1230*/  CS2R R60, SRZ ;  /* 0x00000000003c7805 */ /* 0x000fc4000001ff00 */
[----:B------:R-:W-:Y:S02]  /*1240*/  VIMNMX R8, RZ, UR7, PT ;  /* 0x00000007ff087c48 */ /* 0x000fe4000bfe0100 */
[----:B------:R-:W-:Y:S02]  /*1250*/  CS2R R62, SRZ ;  /* 0x00000000003e7805 */ /* 0x000fe4000001ff00 */
[----:B------:R-:W-:Y:S02]  /*1260*/  CS2R R64, SRZ ;  /* 0x0000000000407805 */ /* 0x000fe4000001ff00 */
[----:B------:R-:W-:Y:S01]  /*1270*/  CS2R R66, SRZ ;  /* 0x0000000000427805 */ /* 0x000fe2000001ff00 */
[----:B------:R-:W0:Y:S01]  /*1280*/  SHFL.IDX PT, R9, R9, RZ, 0x1f ;  /* 0x00001fff09097589 */ /* 0x000e2200000e0000 */
[----:B------:R-:W-:Y:S02]  /*1290*/  IADD3 R8, -R8, UR7, RZ ;  /* 0x0000000708087c10 */ /* 0x000fe4000fffe1ff */
[----:B------:R-:W-:-:S02]  /*12a0*/  CS2R R68, SRZ ;  /* 0x0000000000447805 */ /* 0x000fc4000001ff00 */
[----:B------:R-:W-:Y:S02]  /*12b0*/  CS2R R70, SRZ ;  /* 0x0000000000467805 */ /* 0x000fe4000001ff00 */
[----:B------:R-:W-:Y:S02]  /*12c0*/  CS2R R72, SRZ ;  /* 0x0000000000487805 */ /* 0x000fe4000001ff00 */
[----:B------:R-:W-:Y:S02]  /*12d0*/  ISETP.GE.AND P1, PT, R8, 0x1, PT ;  /* 0x000000010800780c */ /* 0x000fe40003f26270 */
[----:B------:R-:W-:Y:S02]  /*12e0*/  CS2R R74, SRZ ;  /* 0x00000000004a7805 */ /* 0x000fe4000001ff00 */
[----:B------:R-:W-:Y:S02]  /*12f0*/  CS2R R76, SRZ ;  /* 0x00000000004c7805 */ /* 0x000fe4000001ff00 */
[----:B------:R-:W-:-:S02]  /*1300*/  CS2R R78, SRZ ;  /* 0x00000000004e7805 */ /* 0x000fc4000001ff00 */
[----:B------:R-:W-:Y:S02]  /*1310*/  CS2R R80, SRZ ;  /* 0x0000000000507805 */ /* 0x000fe4000001ff00 */
[----:B------:R-:W-:Y:S02]  /*1320*/  CS2R R82, SRZ ;  /* 0x0000000000527805 */ /* 0x000fe4000001ff00 */
[----:B------:R-:W-:Y:S02]  /*1330*/  CS2R R84, SRZ ;  /* 0x0000000000547805 */ /* 0x000fe4000001ff00 */
        /* <DEDUP_REMOVED lines=12> */
[----:B0-----:R-:W-:Y:S02]  /*1400*/  R2UR UR8, R9 ;  /* 0x00000000090872ca */ /* 0x001fe400000e0000 */
[----:B------:R-:W-:Y:S02]  /*1410*/  CS2R R46, SRZ ;  /* 0x00000000002e7805 */ /* 0x000fe4000001ff00 */
[----:B------:R-:W-:-:S02]  /*1420*/  CS2R R48, SRZ ;  /* 0x0000000000307805 */ /* 0x000fc4000001ff00 */
[----:B------:R-:W-:Y:S02]  /*1430*/  CS2R R50, SRZ ;  /* 0x0000000000327805 */ /* 0x000fe4000001ff00 */
[----:B------:R-:W-:Y:S01]  /*1440*/  CS2R R52, SRZ ;  /* 0x0000000000347805 */ /* 0x000fe2000001ff00 */
[----:B--234-:R-:W-:Y:S06]  /*1450*/  @!P1 BRA `(.L_x_17) ;  /* 0x00000004009c9947 */ /* 0x01cfec0003800000 */
[----:B------:R-:W0:Y:S01]  /*1460*/  S2UR UR11, SR_CgaCtaId ;  /* 0x00000000000b79c3 */ /* 0x000e220000008800 */
[----:B------:R-:W-:Y:S01]  /*1470*/  ULEA.HI UR9, UR8, UR8, URZ, 0x1 ;  /* 0x0000000808097291 */ /* 0x000fe2000f8f083f */
[----:B------:R-:W-:Y:S01]  /*1480*/  IMAD.U32 R16, RZ, RZ, UR4 ;  /* 0x00000004ff107e24 */ /* 0x000fe2000f8e00ff */
[----:B------:R-:W-:Y:S01]  /*1490*/  UMOV UR10, 0x400 ;  /* 0x00000400000a7882 */ /* 0x000fe20000000000 */
[----:B------:R-:W-:Y:S01]  /*14a0*/  IMAD.U32 R9, RZ, RZ, UR5 ;  /* 0x00000005ff097e24 */ /* 0x000fe2000f8e00ff */
[----:B------:R-:W-:Y:S02]  /*14b0*/  ULOP3.LUT UR9, UR9, 0x7fffe, URZ, 0xc0, !UPT ;  /* 0x0007fffe09097892 */ /* 0x000fe4000f8ec03f */
[----:B------:R-:W-:Y:S02]  /*14c0*/  UPLOP3.LUT UP0, UPT, UPT, UPT, UPT, 0x40, 0x0 ;  /* 0x000000000000789c */ /* 0x000fe40003f0e870 */
[----:B------:R-:W-:Y:S02]  /*14d0*/  UIADD3 UR9, UR8, -UR9, URZ ;  /* 0x8000000908097290 */ /* 0x000fe4000fffe03f */
[----:B0-----:R-:W-:-:S04]  /*14e0*/  ULEA UR10, UR11, UR10, 0x18 ;  /* 0x0000000a0b0a7291 */ /* 0x001fc8000f8ec03f */
[----:B------:R-:W-:-:S04]  /*14f0*/  ULEA UR9, UR9, UR10, 0xd ;  /* 0x0000000a09097291 */ /* 0x000fc8000f8e683f */
[----:B------:R-:W-:-:S04]  /*1500*/  UIADD3 UR9, UR9, 0x100, URZ ;  /* 0x0000010009097890 */ /* 0x000fc8000fffe03f */
[----:B------:R-:W-:-:S03]  /*1510*/  USHF.R.U32.HI UR8, URZ, 0x4, UR9 ;  /* 0x000000043f087899 */ /* 0x000fc60008011609 */
[----:B------:R-:W-:Y:S01]  /*1520*/  UMOV UR9, UR5 ;  /* 0x0000000500097c82 */ /* 0x000fe20008000000 */
[----:B------:R-:W-:-:S12]  /*1530*/  ULOP3.LUT UR8, UR8, 0x3fff, URZ, 0xc0, !UPT ;  /* 0x00003fff08087892 */ /* 0x000fd8000f8ec03f */
.L_x_24:
[----:B------:R-:W-:-:S06]  /*1540*/  UISETP.NE.AND UP1, UPT, UR19, 0x3, UPT ;  /* 0x000000031300788c */ /* 0x000fcc000bf25270 */
[----:B------:R-:W-:-:S13]  /*1550*/  PLOP3.LUT P2, PT, PT, PT, UP1, 0x80, 0x0 ;  /* 0x000000000000781c */ /* 0x000fda0003f4f018 */
[----:B01----:R-:W-:Y:S05]  /*1560*/  @!P2 BRA `(.L_x_18) ;  /* 0x000000000004a947 */ /* 0x003fea0003800000 */
[----:B------:R-:W-:Y:S01]  /*1570*/  BPT.TRAP 0x1 ;  /* 0x000000040000795c */ /* 0x000fe20000300000 */
.L_x_18:
[----:B------:R-:W0:Y:S01]  /*1580*/  S2UR UR11, SR_CgaCtaId ;  /* 0x00000000000b79c3 */ /* 0x000e220000008800 */
[----:B------:R-:W-:Y:S01]  /*1590*/  UMOV UR10, 0x400 ;  /* 0x00000400000a7882 */ /* 0x000fe20000000000 */
[----:B------:R-:W-:Y:S01]  /*15a0*/  SHF.L.U32 R14, R16, 0x1f, RZ ;  /* 0x0000001f100e7819 */ /* 0x000fe200000006ff */
[----:B0-----:R-:W-:-:S04]  /*15b0*/  ULEA UR10, UR11, UR10, 0x18 ;  /* 0x0000000a0b0a7291 */ /* 0x001fc8000f8ec03f */
[----:B------:R-:W-:-:S09]  /*15c0*/  ULEA UR11, UR9, UR10, 0x3 ;  /* 0x0000000a090b7291 */ /* 0x000fd2000f8e183f */
[----:B------:R0:W1:Y:S01]  /*15d0*/  SYNCS.PHASECHK.TRANS64.TRYWAIT P1, [UR11], R14 ;  /* 0x0000000eff0075a7 */ /* 0x000062000802014b */
[----:B------:R-:W-:Y:S05]  /*15e0*/  @!P2 BRA `(.L_x_19) ;  /* 0x000000000004a947 */ /* 0x000fea0003800000 */
[----:B------:R-:W-:Y:S01]  /*15f0*/  BPT.TRAP 0x1 ;  /* 0x000000040000795c */ /* 0x000fe20000300000 */
.L_x_19:
[C---:B------:R-:W-:Y:S02]  /*1600*/  IMAD.SHL.U32 R10, R4.reuse, 0x40, RZ ;  /* 0x00000040040a7824 */ /* 0x040fe400078e00ff */
[C---:B------:R-:W-:Y:S02]  /*1610*/  IMAD.SHL.U32 R11, R4.reuse, 0x400, RZ ;  /* 0x00000400040b7824 */ /* 0x040fe400078e00ff */
[----:B------:R-:W-:Y:S01]  /*1620*/  IMAD.SHL.U32 R15, R4, 0x20, RZ ;  /* 0x00000020040f7824 */ /* 0x000fe200078e00ff */
[----:B------:R-:W-:-:S04]  /*1630*/  LOP3.LUT R10, R10, 0x3800, RZ, 0xc0, !PT ;  /* 0x000038000a0a7812 */ /* 0x000fc800078ec0ff */
[----:B------:R-:W-:Y:S01]  /*1640*/  LOP3.LUT R10, R10, 0x400, R11, 0xf8, !PT ;  /* 0x000004000a0a7812 */ /* 0x000fe200078ef80b */
[----:B------:R-:W-:-:S03]  /*1650*/  IMAD.U32 R11, RZ, RZ, UR9 ;  /* 0x00000009ff0b7e24 */ /* 0x000fc6000f8e00ff */
[----:B------:R-:W-:-:S04]  /*1660*/  LOP3.LUT R10, R10, 0x380, R15, 0xf8, !PT ;  /* 0x000003800a0a7812 */ /* 0x000fc800078ef80f */
[----:B------:R-:W-:-:S05]  /*1670*/  SHF.R.U32.HI R10, RZ, 0x3, R10 ;  /* 0x00000003ff0a7819 */ /* 0x000fca000001160a */
[----:B------:R-:W-:Y:S01]  /*1680*/  IMAD R10, R11, 0x1000, R10 ;  /* 0x000010000b0a7824 */ /* 0x000fe200078e020a */
[----:B-1----:R-:W-:Y:S06]  /*1690*/  @P1 BRA `(.L_x_20) ;  /* 0x0000000000081947 */ /* 0x002fec0003800000 */
[----:B------:R-:W1:Y:S02]  /*16a0*/  SYNCS.PHASECHK.TRANS64.TRYWAIT P1, [UR11], R14 ;  /* 0x0000000eff0075a7 */ /* 0x000e64000802014b */
[----:B-1----:R-:W-:Y:S05]  /*16b0*/  @!P1 BRA `(.L_x_21) ;  /* 0x0000006c00a89947 */ /* 0x002fea0003800000 */
.L_x_20:
[----:B------:R-:W-:Y:S01]  /*16c0*/  LDS.128 R88, [R10+UR10+0x30100] ;  /* 0x0301000a0a587984 */ /* 0x000fe20008000c00 */
[----:B------:R-:W-:Y:S02]  /*16d0*/  UIADD3 UR11, UR10, 0x20100, URZ ;  /* 0x000201000a0b7890 */ /* 0x000fe4000fffe03f */
[----:B------:R-:W-:Y:S01]  /*16e0*/  ULOP3.LUT UR18, UR8, 0x10000, URZ, 0xfc, !UPT ;  /* 0x0001000008127892 */ /* 0x000fe2000f8efc3f */
[----:B------:R-:W4:Y:S01]  /*16f0*/  LDS.128 R96, [R10+UR10+0x30900] ;  /* 0x0309000a0a607984 */ /* 0x000f220008000c00 */
[----:B------:R-:W-:Y:S02]  /*1700*/  USHF.R.U32.HI UR11, URZ, 0x4, UR11 ;  /* 0x000000043f0b7899 */ /* 0x000fe4000801160b */
[----:B------:R-:W-:Y:S02]  /*1710*/  ULEA UR18, UR9, UR18, 0xb ;  /* 0x0000001209127291 */ /* 0x000fe4000f8e583f */
[----:B------:R-:W-:Y:S01]  /*1720*/  ULOP3.LUT UR11, UR11, 0x3fff, URZ, 0xc0, !UPT ;  /* 0x00003fff0b0b7892 */ /* 0x000fe2000f8ec03f */
[----:B------:R-:W-:Y:S01]  /*1730*/  UMOV UR13, 0x40000040 ;  /* 0x40000040000d7882 */ /* 0x000fe20000000000 */
[----:B------:R-:W-:-:S02]  /*1740*/  UMOV UR15, 0x40000040 ;  /* 0x40000040000f7882 */ /* 0x000fc40000000000 */
[----:B------:R-:W-:Y:S01]  /*1750*/  ULOP3.LUT UR11, UR11, 0x10000, URZ, 0xfc, !UPT ;  /* 0x000100000b0b7892 */ /* 0x000fe2000f8efc3f */
[----:B------:R-:W-:-:S03]  /*1760*/  UMOV UR12, UR18 ;  /* 0x00000012000c7c82 */ /* 0x000fc60008000000 */
[----:B------:R-:W-:-:S07]  /*1770*/  ULEA UR11, UR9, UR11, 0xa ;  /* 0x0000000b090b7291 */ /* 0x000fce000f8e503f */
[----:B------:R-:W-:Y:S01]  /*1780*/  UMOV UR14, UR11 ;  /* 0x0000000b000e7c82 */ /* 0x000fe20008000000 */
[----:B----4-:R-:W-:-:S06]  /*1790*/  WARPGROUP.ARRIVE ;  /* 0x00000000000079c5 */ /* 0x010fcc0000000000 */
[----:B------:R-:W-:Y:S01]  /*17a0*/  HGMMA.SP.64x64x32.F32.BF16 R56, gdesc[UR12], R56, UP0, R88, 0x0 ;  /* 0x08e058000c3879f0 */ /* 0x000fe2000bf01a38 */
[----:B------:R-:W-:Y:S01]  /*17b0*/  UIADD3 UR12, UR18, 0x400, URZ ;  /* 0x00000400120c7890 */ /* 0x000fe2000fffe03f */
[----:B------:R-:W-:-:S08]  /*17c0*/  UMOV UR13, 0x40000040 ;  /* 0x40000040000d7882 */ /* 0x000fd00000000000 */
[----:B------:R-:W-:Y:S01]  /*17d0*/  HGMMA.SP.64x64x32.F32.BF16 R24, gdesc[UR12], R24, UP0, R96, 0x0 ;  /* 0x08e060000c1879f0 */ /* 0x000fe2000bf01a18 */
[----:B------:R-:W-:Y:S02]  /*17e0*/  UIADD3 UR12, UR18, 0x2, URZ ;  /* 0x00000002120c7890 */ /* 0x000fe4000fffe03f */
[----:B------:R-:W-:Y:S01]  /*17f0*/  UIADD3 UR14, UR11, 0x4, URZ ;  /* 0x000000040b0e7890 */ /* 0x000fe2000fffe03f */
[----:B------:R-:W-:Y:S01]  /*1800*/  UMOV UR13, 0x40000040 ;  /* 0x40000040000d7882 */ /* 0x000fe20000000000 */
[----:B------:R-:W-:-:S07]  /*1810*/  UMOV UR15, 0x40000040 ;  /* 0x40000040000f7882 */ /* 0x000fce0000000000 */
[----:B------:R-:W-:Y:S01]  /*1820*/  HGMMA.SP.64x64x32.F32.BF16 R56, gdesc[UR12], R56, R89, 0x0 ;  /* 0x08e059000c3879f0 */ /* 0x000fe20008701a38 */
[----:B------:R-:W-:Y:S01]  /*1830*/  UIADD3 UR12, UR18, 0x402, URZ ;  /* 0x00000402120c7890 */ /* 0x000fe2000fffe03f */
[----:B------:R-:W-:-:S08]  /*1840*/  UMOV UR13, 0x40000040 ;  /* 0x40000040000d7882 */ /* 0x000fd00000000000 */
[----:B------:R-:W-:Y:S01]  /*1850*/  HGMMA.SP.64x64x32.F32.BF16 R24, gdesc[UR12], R24, R97, 0x0 ;  /* 0x08e061000c1879f0 */ /* 0x000fe20008701a18 */
        /* <DEDUP_REMOVED lines=15> */
[----:B------:R-:W-:Y:S03]  /*1950*/  HGMMA.SP.64x64x32.F32.BF16 R24, gdesc[UR12], R24, R99, 0x0, gsb0 ;  /* 0x08e063000c1879f0 */ /* 0x000fe60008001a18 */
[----:B------:R-:W-:Y:S02]  /*1960*/  WARPGROUP.DEPBAR.LE gsb0, 0x0 ;  /* 0x00008000000079c5 */ /* 0x000fe40000010000 */
[----:B------:R-:W-:Y:S05]  /*1970*/  @!P2 BRA `(.L_x_22) ;  /* 0x000000000004a947 */ /* 0x000fea0003800000 */
[----:B------:R-:W-:Y:S01]  /*1980*/  BPT.TRAP 0x1 ;  /* 0x000000040000795c */ /* 0x000fe20000300000 */
.L_x_22:
[----:B------:R-:W-:Y:S01]  /*1990*/  UISETP.GT.U32.AND UP0, UPT, UR6, 0x1, UPT ;  /* 0x000000010600788c */ /* 0x000fe2000bf04070 */
[----:B------:R-:W-:-:S05]  /*19a0*/  @P0 LEA R10, R9, UR10, 0x3 ;  /* 0x0000000a090a0c11 */ /* 0x000fca000f8e18ff */
[----:B------:R-:W-:Y:S01]  /*19b0*/  PLOP3.LUT P1, PT, PT, PT, UP0, 0x80, 0x0 ;  /* 0x000000000000781c */ /* 0x000fe20003f2f008 */
[----:B-1----:R-:W-:-:S05]  /*19c0*/  @P0 VIADD R11, R10, 0x20 ;  /* 0x000000200a0b0836 */ /* 0x002fca0000000000 */
[----:B------:R-:W-:-:S04]  /*19d0*/  @P0 PRMT R11, R6, 0x654, R11 ;  /* 0x00000654060b0816 */ /* 0x000fc8000000000b */
[----:B------:R1:W-:Y:S03]  /*19e0*/  @P0 SYNCS.ARRIVE.TRANS64.RED.A1T0 RZ, [R11+URZ], RZ ;  /* 0x000000ff0bff09a7 */ /* 0x0003e6000810043f */
[----:B------:R-:W-:Y:S05]  /*19f0*/  @P1 BRA `(.L_x_23) ;  /* 0x0000000000041947 */ /* 0x000fea0003800000 */
[----:B------:R-:W-:Y:S01]  /*1a00*/  BPT.TRAP 0x1 ;  /* 0x000000040000795c */ /* 0x000fe20000300000 */
.L_x_23:
[----:B------:R-:W-:Y:S01]  /*1a10*/  UIADD3 UR9, UR9, 0x1, URZ ;  /* 0x0000000109097890 */ /* 0x000fe2000fffe03f */
[C---:B------:R-:W-:Y:S01]  /*1a20*/  ISETP.GT.AND P2, PT, R8.reuse, 0x1, PT ;  /* 0x000000010800780c */ /* 0x040fe20003f44270 */
[----:B------:R-:W-:Y:S02]  /*1a30*/  VIADD R9, R9, 0x1 ;  /* 0x0000000109097836 */ /* 0x000fe40000000000 */
[----:B------:R-:W-:Y:S01]  /*1a40*/  UISETP.NE.AND UP0, UPT, UR9, 0x4, UPT ;  /* 0x000000040900788c */ /* 0x000fe2000bf05270 */
[----:B------:R-:W-:Y:S02]  /*1a50*/  VIADD R8, R8, 0xffffffff ;  /* 0xffffffff08087836 */ /* 0x000fe40000000000 */
[C---:B------:R-:W-:Y:S01]  /*1a60*/  ISETP.NE.AND P1, PT, R9.reuse, 0x4, PT ;  /* 0x000000040900780c */ /* 0x040fe20003f25270 */
[----:B------:R-:W-:Y:S02]  /*1a70*/  USEL UR10, URZ, 0x1, UP0 ;  /* 0x000000013f0a7887 */ /* 0x000fe40008000000 */
[----:B------:R-:W-:Y:S01]  /*1a80*/  USEL UR9, UR9, URZ, UP0 ;  /* 0x0000003f09097287 */ /* 0x000fe20008000000 */
[----:B------:R-:W-:Y:S01]  /*1a90*/  SEL R9, R9, RZ, P1 ;  /* 0x000000ff09097207 */ /* 0x000fe20000800000 */
[----:B------:R-:W-:-:S02]  /*1aa0*/  UPLOP3.LUT UP0, UPT, UPT, UPT, UPT, 0x80, 0x0 ;  /* 0x000000000000789c */ /* 0x000fc40003f0f070 */
[----:B------:R-:W-:Y:S01]  /*1ab0*/  LOP3.LUT R16, R16, UR10, RZ, 0x3c, !PT ;  /* 0x0000000a10107c12 */ /* 0x000fe2000f8e3cff */
[----:B------:R-:W-:Y:S08]  /*1ac0*/  @P2 BRA `(.L_x_24) ;  /* 0xfffffff8009c2947 */ /* 0x000ff0000383ffff */
.L_x_17:
[----:B------:R-:W-:Y:S01]  /*1ad0*/  LOP3.LUT R8, R4, 0x60, RZ, 0xc0, !PT ;  /* 0x0000006004087812 */ /* 0x000fe200078ec0ff */
[----:B------:R-:W-:Y:S01]  /*1ae0*/  UIADD3 UR5, UR7, UR5, URZ ;  /* 0x0000000507057290 */ /* 0x000fe2000fffe03f */
[----:B------:R-:W-:Y:S01]  /*1af0*/  SHF.R.U32.HI R9, RZ, 0x2, R4 ;  /* 0x00000002ff097819 */ /* 0x000fe20000011604 */
[----:B------:R-:W-:Y:S01]  /*1b00*/  IMAD.SHL.U32 R97, R13, 0x40, RZ ;  /* 0x000000400d617824 */ /* 0x000fe200078e00ff */
[----:B------:R-:W-:Y:S01]  /*1b10*/  SHF.R.U32.HI R8, RZ, 0x5, R8 ;  /* 0x00000005ff087819 */ /* 0x000fe20000011608 */
[----:B------:R-:W-:Y:S01]  /*1b20*/  USHF.R.U32.HI UR8, URZ, 0x2, UR5 ;  /* 0x000000023f087899 */ /* 0x000fe20008011605 */
[----:B------:R-:W-:Y:S01]  /*1b30*/  LOP3.LUT R9, R9, 0x7, RZ, 0xc0, !PT ;  /* 0x0000000709097812 */ /* 0x000fe200078ec0ff */
[----:B------:R-:W-:Y:S01]  /*1b40*/  ULDC UR12, c[0x0][0x284] ;  /* 0x0000a100000c7ab9 */ /* 0x000fe20000000800 */
[----:B------:R-:W-:Y:S01]  /*1b50*/  LOP3.LUT R10, R7, 0x1, RZ, 0xc0, !PT ;  /* 0x00000001070a7812 */ /* 0x000fe200078ec0ff */
[C---:B0-----:R-:W-:Y:S01]  /*1b60*/  IMAD.SHL.U32 R14, R8.reuse, 0x10, RZ ;  /* 0x00000010080e7824 */ /* 0x041fe200078e00ff */
[----:B------:R-:W-:Y:S01]  /*1b70*/  ULOP3.LUT UR8, UR8, 0x1, URZ, 0xc0, !UPT ;  /* 0x0000000108087892 */ /* 0x000fe2000f8ec03f */
[--C-:B-1----:R-:W-:Y:S01]  /*1b80*/  IMAD R11, R8, -0x10, -R9.reuse ;  /* 0xfffffff0080b7824 */ /* 0x102fe200078e0a09 */
[----:B------:R-:W-:Y:S01]  /*1b90*/  SHF.R.U32.HI R8, RZ, 0x1, R4 ;  /* 0x00000001ff087819 */ /* 0x000fe20000011604 */
[----:B------:R-:W-:Y:S01]  /*1ba0*/  UISETP.GT.U32.AND UP0, UPT, UR5, 0x3, UPT ;  /* 0x000000030500788c */ /* 0x000fe2000bf04070 */
[----:B------:R-:W-:Y:S01]  /*1bb0*/  LOP3.LUT R9, R14, 0xfffffff0, R9, 0xe2, !PT ;  /* 0xfffffff00e097812 */ /* 0x000fe200078ee209 */
[----:B------:R-:W-:Y:S01]  /*1bc0*/  IMAD R96, R10, -0x40, R11 ;  /* 0xffffffc00a607824 */ /* 0x000fe200078e020b */
[----:B------:R-:W0:Y:S01]  /*1bd0*/  LDC R14, c[0x0][0x288] ;  /* 0x0000a200ff0e7b82 */ /* 0x000e220000000800 */
[----:B------:R-:W-:Y:S01]  /*1be0*/  IMAD.SHL.U32 R11, R12, 0x100, RZ ;  /* 0x000001000c0b7824 */ /* 0x000fe200078e00ff */
[----:B------:R-:W-:Y:S01]  /*1bf0*/  LOP3.LUT R8, R9, 0x40, R8, 0xf8, !PT ;  /* 0x0000004009087812 */ /* 0x000fe200078ef808 */
[----:B------:R-:W-:Y:S01]  /*1c00*/  UISETP.NE.U32.AND UP1, UPT, UR8, 0x1, UPT ;  /* 0x000000010800788c */ /* 0x000fe2000bf25070 */
[----:B------:R-:W-:Y:S01]  /*1c10*/  SHF.R.S32.HI R16, RZ, 0x1f, R5 ;  /* 0x0000001fff107819 */ /* 0x000fe20000011405 */
[----:B------:R-:W-:Y:S01]  /*1c20*/  ULDC.64 UR10, c[0x0][0x6d0] ;  /* 0x0001b400000a7ab9 */ /* 0x000fe20000000a00 */
[----:B------:R-:W-:Y:S01]  /*1c30*/  LOP3.LUT R98, R8, R11, RZ, 0xfc, !PT ;  /* 0x0000000b08627212 */ /* 0x000fe200078efcff */
[----:B------:R-:W-:Y:S01]  /*1c40*/  UISETP.LT.U32.AND UP0, UPT, UR7, 0x4, UP0 ;  /* 0x000000040700788c */ /* 0x000fe20008701070 */
[----:B------:R-:W-:Y:S01]  /*1c50*/  LOP3.LUT R10, R4, 0x3, RZ, 0xc0, !PT ;  /* 0x00000003040a7812 */ /* 0x000fe200078ec0ff */
[----:B------:R-:W-:Y:S01]  /*1c60*/  UISETP.GT.U32.AND UP1, UPT, UR7, 0x3, !UP1 ;  /* 0x000000030700788c */ /* 0x000fe2000cf24070 */
[----:B------:R-:W-:Y:S01]  /*1c70*/  IMAD R8, R16, UR10, RZ ;  /* 0x0000000a10087c24 */ /* 0x000fe2000f8e02ff */
[----:B------:R-:W-:Y:S01]  /*1c80*/  SHF.R.S32.HI R99, RZ, 0x1f, R98 ;  /* 0x0000001fff637819 */ /* 0x000fe20000011462 */
[----:B------:R-:W-:Y:S01]  /*1c90*/  USEL UR9, URZ, 0x1, !UP0 ;  /* 0x000000013f097887 */ /* 0x000fe2000c000000 */
[----:B------:R-:W-:Y:S01]  /*1ca0*/  IADD3 R96, -R11, UR12, R96 ;  /* 0x0000000c0b607c10 */ /* 0x000fe2000fffe160 */
[----:B------:R-:W-:Y:S01]  /*1cb0*/  USEL UR8, URZ, 0x1, !UP1 ;  /* 0x000000013f087887 */ /* 0x000fe2000c800000 */
[C---:B------:R-:W-:Y:S01]  /*1cc0*/  IMAD R15, R5.reuse, UR11, R8 ;  /* 0x0000000b050f7c24 */ /* 0x040fe2000f8e0208 */
[----:B------:R-:W-:Y:S01]  /*1cd0*/  ULOP3.LUT UR5, UR5, 0x3, URZ, 0xc0, !UPT ;  /* 0x0000000305057892 */ /* 0x000fe2000f8ec03f */
[----:B------:R-:W-:Y:S01]  /*1ce0*/  IMAD.WIDE.U32 R8, R5, UR10, R98 ;  /* 0x0000000a05087c25 */ /* 0x000fe2000f8e0062 */
[----:B------:R-:W-:Y:S01]  /*1cf0*/  ULOP3.LUT UR4, UR8, UR4, UR9, 0x96, !UPT ;  /* 0x0000000408047292 */ /* 0x000fe2000f8e9609 */
[----:B------:R-:W-:-:S02]  /*1d00*/  WARPGROUP.DEPBAR.LE gsb0, 0x0 ;  /* 0x00008000000079c5 */ /* 0x000fc40000010000 */
[----:B------:R-:W-:Y:S01]  /*1d10*/  IMAD.IADD R9, R9, 0x1, R15 ;  /* 0x0000000109097824 */ /* 0x000fe200078e020f */
[----:B0-----:R-:W-:Y:S01]  /*1d20*/  ISETP.GE.AND P1, PT, R97, R14, PT ;  /* 0x0000000e6100720c */ /* 0x001fe20003f26270 */
[----:B------:R-:W-:-:S03]  /*1d30*/  IMAD R10, R10, -0x2, R14 ;  /* 0xfffffffe0a0a7824 */ /* 0x000fc600078e020e */
[----:B------:R-:W-:Y:S01]  /*1d40*/  ISETP.GE.OR P1, PT, R11, UR12, P1 ;  /* 0x0000000c0b007c0c */ /* 0x000fe20008f26670 */
[----:B------:R-:W-:-:S12]  /*1d50*/  IMAD.IADD R97, R10, 0x1, -R97 ;  /* 0x000000010a617824 */ /* 0x000fd800078e0a61 */
[----:B------:R-:W-:Y:S05]  /*1d60*/  @P1 BRA `(.L_x_25) ;  /* 0x00000048006c1947 */ /* 0x000fea0003800000 */
[----:B------:R-:W0:Y:S01]  /*1d70*/  LDC.64 R20, c[0x0][0x6c8] ;  /* 0x0001b200ff147b82 */ /* 0x000e220000000a00 */
[----:B------:R-:W-:Y:S01]  /*1d80*/  IMAD.WIDE R10, R13, 0x40, RZ ;  /* 0x000000400d0a7825 */ /* 0x000fe200078e02ff */
[----:B---3-5:R-:W-:Y:S01]  /*1d90*/  FSETP.NEU.AND P2, PT, R95, RZ, PT ;  /* 0x000000ff5f00720b */ /* 0x028fe20003f4d000 */
[----:B------:R-:W-:Y:S01]  /*1da0*/  BSSY B0, `(.L_x_25) ;  /* 0x0000497000007945 */ /* 0x000fe20003800000 */
[----:B------:R-:W-:Y:S01]  /*1db0*/  ISETP.GT.AND P1, PT, R97, RZ, PT ;  /* 0x000000ff6100720c */ /* 0x000fe20003f24270 */
[----:B------:R-:W-:-:S03]  /*1dc0*/  IMAD.SHL.U32 R113, R4, 0x2, RZ ;  /* 0x0000000204717824 */ /* 0x000fc600078e00ff */
[----:B------:R-:W-:Y:S02]  /*1dd0*/  ISETP.GT.AND P3, PT, R96, RZ, P1 ;  /* 0x000000ff6000720c */ /* 0x000fe40000f64270 */
[----:B------:R-:W-:Y:S01]  /*1de0*/  LOP3.LUT R113, R10, 0x6, R113, 0xf8, !PT ;  /* 0x000000060a717812 */ /* 0x000fe200078ef871 */
[----:B0-----:R-:W-:-:S04]  /*1df0*/  IMAD R12, R11, R20, RZ ;  /* 0x000000140b0c7224 */ /* 0x001fc800078e02ff */
[----:B------:R-:W-:-:S04]  /*1e00*/  IMAD.WIDE.U32 R14, R113, R20, R8 ;  /* 0x00000014710e7225 */ /* 0x000fc800078e0008 */
[----:B------:R-:W-:-:S04]  /*1e10*/  IMAD R9, R113, R21, R12 ;  /* 0x0000001571097224 */ /* 0x000fc800078e020c */
[----:B------:R-:W-:Y:S01]  /*1e20*/  IMAD.IADD R13, R15, 0x1, R9 ;  /* 0x000000010f0d7824 */ /* 0x000fe200078e0209 */
[----:B------:R-:W-:Y:S06]  /*1e30*/  @!P2 BRA `(.L_x_26) ;  /* 0x00000034009ca947 */ /* 0x000fec0003800000 */
[----:B------:R-:W0:Y:S01]  /*1e40*/  LDC.64 R100, c[0x0][0x6b0] ;  /* 0x0001ac00ff647b82 */ /* 0x000e220000000a00 */
[----:B------:R-:W-:Y:S01]  /*1e50*/  ULDC.64 UR8, c[0x0][0x6b8] ;  /* 0x0001ae0000087ab9 */ /* 0x000fe20000000a00 */
[----:B------:R-:W-:Y:S01]  /*1e60*/  ULDC.64 UR10, c[0x0][0x6a8] ;  /* 0x0001aa00000a7ab9 */ /* 0x000fe20000000a00 */
[----:B------:R-:W-:Y:S01]  /*1e70*/  IMAD R8, R16, UR8, RZ ;  /* 0x0000000810087c24 */ /* 0x000fe2000f8e02ff */
[----:B------:R-:W-:Y:S01]  /*1e80*/  ULDC.64 UR12, c[0x0][0x6c0] ;  /* 0x0001b000000c7ab9 */ /* 0x000fe20000000a00 */
[----:B------:R-:W-:-:S03]  /*1e90*/  IMAD.WIDE.U32 R102, R5, UR8, R98 ;  /* 0x0000000805667c25 */ /* 0x000fc6000f8e0062 */
[----:B------:R-:W1:Y:S01]  /*1ea0*/  LDC.64 R88, c[0x0][0x6b0] ;  /* 0x0001ac00ff587b82 */ /* 0x000e620000000a00 */
[----:B------:R-:W-:Y:S02]  /*1eb0*/  IMAD R111, R5, UR9, R8 ;  /* 0x00000009056f7c24 */ /* 0x000fe4000f8e0208 */
[----:B------:R-:W-:Y:S02]  /*1ec0*/  IMAD.MOV.U32 R104, RZ, RZ, R102 ;  /* 0x000000ffff687224 */ /* 0x000fe400078e0066 */
[----:B------:R-:W-:Y:S02]  /*1ed0*/  IMAD.IADD R105, R103, 0x1, R111 ;  /* 0x0000000167697824 */ /* 0x000fe400078e026f */
[-C--:B0-----:R-:W-:Y:S02]  /*1ee0*/  IMAD R10, R11, R100.reuse, RZ ;  /* 0x000000640b0a7224 */ /* 0x081fe400078e02ff */
[----:B------:R-:W-:-:S04]  /*1ef0*/  IMAD.WIDE.U32 R8, R113, R100, R104 ;  /* 0x0000006471087225 */ /* 0x000fc800078e0068 */
[----:B------:R-:W-:Y:S01]  /*1f00*/  IMAD R115, R113, R101, R10 ;  /* 0x0000006571737224 */ /* 0x000fe200078e020a */
[----:B------:R-:W-:-:S03]  /*1f10*/  LEA R10, P2, R8, UR10, 0x2 ;  /* 0x0000000a080a7c11 */ /* 0x000fc6000f8410ff */
[----:B------:R-:W-:-:S05]  /*1f20*/  IMAD.IADD R9, R9, 0x1, R115 ;  /* 0x0000000109097824 */ /* 0x000fca00078e0273 */
[----:B------:R-:W-:-:S05]  /*1f30*/  LEA.HI.X R11, R8, UR11, R9, 0x2, P2 ;  /* 0x0000000b080b7c11 */ /* 0x000fca00090f1409 */
[----:B------:R0:W3:Y:S01]  /*1f40*/  @P3 LDG.E.LTC128B R90, desc[UR16][R10.64] ;  /* 0x000000100a5a3981 */ /* 0x0000e2000c1e1920 */
[----:B------:R-:W-:Y:S01]  /*1f50*/  ISETP.GT.AND P6, PT, R97, 0x1, PT ;  /* 0x000000016100780c */ /* 0x000fe20003fc4270 */
[CC--:B-1----:R-:W-:Y:S01]  /*1f60*/  IMAD.WIDE.U32 R22, R113.reuse, R100.reuse, R88 ;  /* 0x0000006471167225 */ /* 0x0c2fe200078e0058 */
[----:B------:R-:W-:Y:S01]  /*1f70*/  LEA R12, P2, R14, UR12, 0x2 ;  /* 0x0000000c0e0c7c11 */ /* 0x000fe2000f8410ff */
[----:B------:R-:W-:Y:S01]  /*1f80*/  BSSY B1, `(.L_x_27) ;  /* 0x0000017000017945 */ /* 0x000fe20003800000 */
[----:B------:R-:W-:Y:S01]  /*1f90*/  ISETP.GT.AND P4, PT, R96, RZ, P6 ;  /* 0x000000ff6000720c */ /* 0x000fe20003784270 */
[----:B------:R-:W-:Y:S01]  /*1fa0*/  IMAD.WIDE.U32 R8, R113, R100, R98 ;  /* 0x0000006471087225 */ /* 0x000fe200078e0062 */
[----:B------:R-:W-:Y:S02]  /*1fb0*/  LEA.HI.X R13, R14, UR13, R13, 0x2, P2 ;  /* 0x0000000d0e0d7c11 */ /* 0x000fe400090f140d */
[----:B------:R-:W-:Y:S01]  /*1fc0*/  LOP3.LUT R130, R130, 0xfffffffd, RZ, 0xc0, !PT ;  /* 0xfffffffd82827812 */ /* 0x000fe200078ec0ff */
[C---:B------:R-:W-:Y:S01]  /*1fd0*/  IMAD.IADD R93, R115.reuse, 0x1, R23 ;  /* 0x00000001735d7824 */ /* 0x040fe200078e0217 */
[----:B0-----:R-:W-:Y:S01]  /*1fe0*/  IADD3 R11, P2, R102, R22, RZ ;  /* 0x00000016660b7210 */ /* 0x001fe20007f5e0ff */
[----:B------:R-:W-:-:S02]  /*1ff0*/  IMAD.IADD R9, R115, 0x1, R9 ;  /* 0x0000000173097824 */ /* 0x000fc400078e0209 */
[----:B------:R-:W-:Y:S02]  /*2000*/  @P6 LOP3.LUT R130, R130, 0x2, RZ, 0xfc, !PT ;  /* 0x0000000282826812 */ /* 0x000fe400078efcff */
[----:B------:R-:W-:Y:S01]  /*2010*/  IMAD.X R18, R93, 0x1, R105, P2 ;  /* 0x000000015d127824 */ /* 0x000fe200010e0669 */
[----:B------:R-:W-:Y:S01]  /*2020*/  LEA R10, P2, R20, R12, 0x2 ;  /* 0x0000000c140a7211 */ /* 0x000fe200078410ff */
[----:B------:R-:W-:-:S04]  /*2030*/  IMAD.WIDE.U32 R16, R5, UR8, R8 ;  /* 0x0000000805107c25 */ /* 0x000fc8000f8e0008 */
[----:B---3--:R-:W-:-:S04]  /*2040*/  FMUL R15, R90, R95 ;  /* 0x0000005f5a0f7220 */ /* 0x008fc80000400000 */
[----:B--2---:R-:W-:-:S05]  /*2050*/  FFMA R91, R56, R94, R15 ;  /* 0x0000005e385b7223 */ /* 0x004fca000000000f */
[----:B------:R0:W-:Y:S01]  /*2060*/  @P3 STG.E desc[UR16][R12.64], R91 ;  /* 0x0000005b0c003986 */ /* 0x0001e2000c101910 */
[----:B------:R-:W-:-:S04]  /*2070*/  LEA R14, P3, R11, UR10, 0x2 ;  /* 0x0000000a0b0e7c11 */ /* 0x000fc8000f8610ff */
[----:B------:R-:W-:Y:S02]  /*2080*/  LEA.HI.X R15, R11, UR11, R18, 0x2, P3 ;  /* 0x0000000b0b0f7c11 */ /* 0x000fe400098f1412 */
[----:B------:R-:W-:Y:S02]  /*2090*/  LEA.HI.X R11, R20, R13, R21, 0x2, P2 ;  /* 0x0000000d140b7211 */ /* 0x000fe400010f1415 */
[----:B------:R-:W-:Y:S02]  /*20a0*/  IADD3 R18, P3, R98, R22, RZ ;  /* 0x0000001662127210 */ /* 0x000fe40007f7e0ff */
[----:B------:R-:W-:Y:S01]  /*20b0*/  LEA R8, P2, R16, UR10, 0x2 ;  /* 0x0000000a10087c11 */ /* 0x000fe2000f8410ff */
[----:B0-----:R-:W-:Y:S01]  /*20c0*/  IMAD.IADD R91, R111, 0x1, R17 ;  /* 0x000000016f5b7824 */ /* 0x001fe200078e0211 */
[----:B------:R-:W-:Y:S11]  /*20d0*/  @!P4 BRA `(.L_x_28) ;  /* 0x000000000004c947 */ /* 0x000ff60003800000 */
[----:B------:R0:W5:Y:S02]  /*20e0*/  LDG.E.LTC128B R90, desc[UR16][R14.64] ;  /* 0x000000100e5a7981 */ /* 0x000164000c1e1920 */
.L_x_28:
[----:B------:R-:W-:Y:S05]  /*20f0*/  BSYNC B1 ;  /* 0x0000000000017941 */ /* 0x000fea0003800000 */
.L_x_27:
[----:B------:R-:W-:Y:S01]  /*2100*/  LEA.HI.X R9, R16, UR11, R91, 0x2, P2 ;  /* 0x0000000b10097c11 */ /* 0x000fe200090f145b */
[----:B-----5:R-:W-:Y:S01]  /*2110*/  FMUL R56, R90, R95 ;  /* 0x0000005f5a387220 */ /* 0x020fe20000400000 */
[----:B------:R-:W-:Y:S01]  /*2120*/  ISETP.GT.AND P2, PT, R96, 0x8, P1 ;  /* 0x000000086000780c */ /* 0x000fe20000f44270 */
[--C-:B------:R-:W-:Y:S01]  /*2130*/  IMAD.X R19, R99, 0x1, R93.reuse, P3 ;  /* 0x0000000163137824 */ /* 0x100fe200018e065d */
[----:B------:R-:W-:Y:S01]  /*2140*/  BSSY B1, `(.L_x_29) ;  /* 0x000000e000017945 */ /* 0x000fe20003800000 */
[----:B0-----:R-:W-:Y:S02]  /*2150*/  IMAD.MOV.U32 R14, RZ, RZ, R22 ;  /* 0x000000ffff0e7224 */ /* 0x001fe400078e0016 */
[----:B------:R-:W-:Y:S01]  /*2160*/  FFMA R91, R57, R94, R56 ;  /* 0x0000005e395b7223 */ /* 0x000fe20000000038 */
[----:B------:R-:W-:Y:S02]  /*2170*/  IMAD.MOV.U32 R15, RZ, RZ, R93 ;  /* 0x000000ffff0f7224 */ /* 0x000fe400078e005d */
[----:B------:R-:W-:-:S02]  /*2180*/  IMAD.WIDE.U32 R16, R5, UR8, R18 ;  /* 0x0000000805107c25 */ /* 0x000fc4000f8e0012 */
[----:B------:R0:W-:Y:S02]  /*2190*/  @P4 STG.E desc[UR16][R10.64], R91 ;  /* 0x0000005b0a004986 */ /* 0x0001e4000c101910 */
[----:B------:R-:W-:Y:S01]  /*21a0*/  IMAD.WIDE.U32 R22, R100, 0x7, R14 ;  /* 0x0000000764167825 */ /* 0x000fe200078e000e */
[----:B------:R-:W-:-:S03]  /*21b0*/  LEA R14, P3, R16, UR10, 0x2 ;  /* 0x0000000a100e7c11 */ /* 0x000fc6000f8610ff */
[----:B------:R-:W-:Y:S01]  /*21c0*/  IMAD R106, R101, 0x7, RZ ;  /* 0x00000007656a7824 */ /* 0x000fe200078e02ff */
[----:B------:R-:W-:Y:S01]  /*21d0*/  IADD3 R18, P4, R102, R22, RZ ;  /* 0x0000001666127210 */ /* 0x000fe20007f9e0ff */
[----:B------:R-:W-:Y:S02]  /*21e0*/  IMAD.IADD R57, R111, 0x1, R17 ;  /* 0x000000016f397824 */ /* 0x000fe400078e0211 */
[----:B------:R-:W-:Y:S01]  /*21f0*/  IMAD.IADD R56, R23, 0x1, R106 ;  /* 0x0000000117387824 */ /* 0x000fe200078e026a */
[----:B------:R-:W-:Y:S09]  /*2200*/  @!P2 BRA `(.L_x_30) ;  /* 0x000000000004a947 */ /* 0x000ff20003800000 */
[----:B------:R1:W5:Y:S02]  /*2210*/  LDG.E.LTC128B R90, desc[UR16][R8.64+0x20] ;  /* 0x00002010085a7981 */ /* 0x000364000c1e1920 */
.L_x_30:
[----:B------:R-:W-:Y:S05]  /*2220*/  BSYNC B1 ;  /* 0x0000000000017941 */ /* 0x000fea0003800000 */
.L_x_29:
[----:B-----5:R-:W-:Y:S01]  /*2230*/  FMUL R17, R90, R95 ;  /* 0x0000005f5a117220 */ /* 0x020fe20000400000 */
[----:B------:R-:W-:Y:S01]  /*2240*/  IMAD.X R19, R56, 0x1, R105, P4 ;  /* 0x0000000138137824 */ /* 0x000fe200020e0669 */
[----:B------:R-:W-:Y:S01]  /*2250*/  LEA.HI.X R15, R16, UR11, R57, 0x2, P3 ;  /* 0x0000000b100f7c11 */ /* 0x000fe200098f1439 */
[----:B------:R-:W-:Y:S01]  /*2260*/  BSSY B1, `(.L_x_31) ;  /* 0x000000c000017945 */ /* 0x000fe20003800000 */
[----:B------:R-:W-:Y:S01]  /*2270*/  LEA R16, P3, R18, UR10, 0x2 ;  /* 0x0000000a12107c11 */ /* 0x000fe2000f8610ff */
[----:B------:R-:W-:Y:S01]  /*2280*/  FFMA R57, R58, R94, R17 ;  /* 0x0000005e3a397223 */ /* 0x000fe20000000011 */
[----:B------:R-:W-:Y:S02]  /*2290*/  ISETP.GT.AND P5, PT, R97, 0x8, PT ;  /* 0x000000086100780c */ /* 0x000fe40003fa4270 */
[----:B------:R-:W-:Y:S02]  /*22a0*/  LEA.HI.X R17, R18, UR11, R19, 0x2, P3 ;  /* 0x0000000b12117c11 */ /* 0x000fe400098f1413 */
[----:B------:R-:W-:Y:S01]  /*22b0*/  ISETP.GT.AND P3, PT, R96, 0x8, P6 ;  /* 0x000000086000780c */ /* 0x000fe20003764270 */
[----:B------:R2:W-:Y:S01]  /*22c0*/  @P2 STG.E desc[UR16][R12.64+0x20], R57 ;  /* 0x000020390c002986 */ /* 0x0005e2000c101910 */
[----:B------:R-:W-:-:S02]  /*22d0*/  LOP3.LUT R130, R130, 0xfffffffb, RZ, 0xc0, !PT ;  /* 0xfffffffb82827812 */ /* 0x000fc400078ec0ff */
[----:B------:R-:W-:-:S05]  /*22e0*/  ISETP.GT.AND P2, PT, R96, RZ, P5 ;  /* 0x000000ff6000720c */ /* 0x000fca0002f44270 */
[----:B------:R-:W-:-:S04]  /*22f0*/  @P5 LOP3.LUT R130, R130, 0x4, RZ, 0xfc, !PT ;  /* 0x0000000482825812 */ /* 0x000fc800078efcff */
[----:B--2---:R-:W-:Y:S05]  /*2300*/  @!P3 BRA `(.L_x_32) ;  /* 0x000000000004b947 */ /* 0x004fea0003800000 */
[----:B------:R2:W5:Y:S02]  /*2310*/  LDG.E.LTC128B R90, desc[UR16][R14.64+0x20] ;  /* 0x000020100e5a7981 */ /* 0x000564000c1e1920 */
.L_x_32:
[----:B------:R-:W-:Y:S05]  /*2320*/  BSYNC B1 ;  /* 0x0000000000017941 */ /* 0x000fea0003800000 */
.L_x_31:
[----:B-----5:R-:W-:Y:S01]  /*2330*/  FMUL R18, R90, R95 ;  /* 0x0000005f5a127220 */ /* 0x020fe20000400000 */
[----:B------:R-:W-:-:S03]  /*2340*/  IMAD.MOV.U32 R112, RZ, RZ, R90 ;  /* 0x000000ffff707224 */ /* 0x000fc600078e005a */
[----:B------:R-:W-:-:S05]  /*2350*/  FFMA R19, R59, R94, R18 ;  /* 0x0000005e3b137223 */ /* 0x000fca0000000012 */
[----:B------:R3:W-:Y:S04]  /*2360*/  @P3 STG.E desc[UR16][R10.64+0x20], R19 ;  /* 0x000020130a003986 */ /* 0x0007e8000c101910 */
[----:B------:R4:W2:Y:S01]  /*2370*/  @P2 LDG.E.LTC128B R112, desc[UR16][R16.64] ;  /* 0x0000001010702981 */ /* 0x0008a2000c1e1920 */
[----:B------:R-:W-:Y:S01]  /*2380*/  IADD3 R22, P3, R22, R100, RZ ;  /* 0x0000006416167210 */ /* 0x000fe20007f7e0ff */
[----:B------:R-:W-:Y:S01]  /*2390*/  IMAD.WIDE.U32 R88, R100, 0x7, R88 ;  /* 0x0000000764587825 */ /* 0x000fe200078e0058 */
[----:B------:R-:W-:Y:S02]  /*23a0*/  ISETP.GT.AND P4, PT, R97, 0x9, PT ;  /* 0x000000096100780c */ /* 0x000fe40003f84270 */
[----:B------:R-:W-:Y:S01]  /*23b0*/  SHF.L.U64.HI R109, R20, 0x5, R21 ;  /* 0x00000005146d7819 */ /* 0x000fe20000010215 */
[----:B------:R-:W-:-:S02]  /*23c0*/  IMAD.X R23, R56, 0x1, R101, P3 ;  /* 0x0000000138177824 */ /* 0x000fc400018e0665 */
[----:B------:R-:W-:Y:S02]  /*23d0*/  IMAD.IADD R133, R106, 0x1, R89 ;  /* 0x000000016a857824 */ /* 0x000fe400078e0259 */
[----:B------:R-:W-:-:S04]  /*23e0*/  IMAD.WIDE.U32 R122, R100, 0x7, R22 ;  /* 0x00000007647a7825 */ /* 0x000fc800078e0016 */
[----:B------:R-:W-:Y:S01]  /*23f0*/  IMAD.IADD R140, R106, 0x1, R123 ;  /* 0x000000016a8c7824 */ /* 0x000fe200078e027b */
[-C--:B------:R-:W-:Y:S01]  /*2400*/  IADD3 R124, P3, R122, R100.reuse, RZ ;  /* 0x000000647a7c7210 */ /* 0x080fe20007f7e0ff */
[----:B------:R-:W-:Y:S02]  /*2410*/  IMAD.MOV.U32 R132, RZ, RZ, R88 ;  /* 0x000000ffff847224 */ /* 0x000fe400078e0058 */
[----:B------:R-:W-:Y:S02]  /*2420*/  IMAD R89, R21, 0x1c, RZ ;  /* 0x0000001c15597824 */ /* 0x000fe400078e02ff */
[----:B------:R-:W-:Y:S02]  /*2430*/  IMAD.X R125, R140, 0x1, R101, P3 ;  /* 0x000000018c7d7824 */ /* 0x000fe400018e0665 */
[----:B----4-:R-:W-:-:S04]  /*2440*/  IMAD.WIDE.U32 R16, R113, R100, R132 ;  /* 0x0000006471107225 */ /* 0x010fc800078e0084 */
[----:B------:R-:W-:-:S04]  /*2450*/  IMAD.WIDE.U32 R58, R100, 0x7, R124 ;  /* 0x00000007643a7825 */ /* 0x000fc800078e007c */
[----:B------:R-:W-:Y:S01]  /*2460*/  IMAD.IADD R142, R106, 0x1, R59 ;  /* 0x000000016a8e7824 */ /* 0x000fe200078e023b */
[----:B------:R-:W-:Y:S01]  /*2470*/  IADD3 R56, P3, R58, R100, RZ ;  /* 0x000000643a387210 */ /* 0x000fe20007f7e0ff */
[----:B------:R-:W-:-:S04]  /*2480*/  IMAD.WIDE.U32 R138, R20, 0x1c, R10 ;  /* 0x0000001c148a7825 */ /* 0x000fc800078e000a */
[----:B------:R-:W-:Y:S02]  /*2490*/  IMAD.X R57, R142, 0x1, R101, P3 ;  /* 0x000000018e397824 */ /* 0x000fe400018e0665 */
[----:B------:R-:W-:Y:S02]  /*24a0*/  IMAD.SHL.U32 R107, R20, 0x20, RZ ;  /* 0x00000020146b7824 */ /* 0x000fe400078e00ff */
[----:B------:R-:W-:-:S04]  /*24b0*/  IMAD.WIDE.U32 R92, R100, 0x7, R56 ;  /* 0x00000007645c7825 */ /* 0x000fc800078e0038 */
[----:B------:R-:W-:Y:S01]  /*24c0*/  IMAD.IADD R136, R106, 0x1, R93 ;  /* 0x000000016a887824 */ /* 0x000fe200078e025d */
[----:B------:R-:W-:-:S05]  /*24d0*/  IADD3 R90, P3, R92, R100, RZ ;  /* 0x000000645c5a7210 */ /* 0x000fca0007f7e0ff */
[----:B0-----:R-:W-:Y:S01]  /*24e0*/  IMAD.X R91, R136, 0x1, R101, P3 ;  /* 0x00000001885b7824 */ /* 0x001fe200018e0665 */
[----:B------:R-:W-:Y:S01]  /*24f0*/  IADD3 R16, P3, R98, R16, RZ ;  /* 0x0000001062107210 */ /* 0x000fe20007f7e0ff */
[----:B------:R-:W-:-:S03]  /*2500*/  IMAD.WIDE.U32 R128, R100, 0x7, R90 ;  /* 0x0000000764807825 */ /* 0x000fc600078e005a */
[----:B------:R-:W-:Y:S01]  /*2510*/  IADD3.X R17, R99, R115, R17, P3, !PT ;  /* 0x0000007363117210 */ /* 0x000fe20001ffe411 */
[----:B------:R-:W-:Y:S01]  /*2520*/  IMAD.IADD R114, R106, 0x1, R129 ;  /* 0x000000016a727824 */ /* 0x000fe200078e0281 */
[----:B------:R-:W-:Y:S01]  /*2530*/  IADD3 R126, P3, R128, R100, RZ ;  /* 0x00000064807e7210 */ /* 0x000fe20007f7e0ff */
[----:B------:R-:W-:-:S04]  /*2540*/  IMAD.WIDE.U32 R16, R5, UR8, R16 ;  /* 0x0000000805107c25 */ /* 0x000fc8000f8e0010 */
[----:B------:R-:W-:Y:S01]  /*2550*/  IMAD.X R127, R114, 0x1, R101, P3 ;  /* 0x00000001727f7824 */ /* 0x000fe200018e0665 */
[----:B------:R-:W-:Y:S01]  /*2560*/  LEA R18, P3, R16, UR10, 0x2 ;  /* 0x0000000a10127c11 */ /* 0x000fe2000f8610ff */
[----:B------:R-:W-:Y:S02]  /*2570*/  IMAD.IADD R17, R111, 0x1, R17 ;  /* 0x000000016f117824 */ /* 0x000fe400078e0211 */
[----:B------:R-:W-:-:S03]  /*2580*/  IMAD.WIDE.U32 R118, R100, 0x7, R126 ;  /* 0x0000000764767825 */ /* 0x000fc600078e007e */
[----:B---3--:R-:W-:Y:S01]  /*2590*/  LEA.HI.X R19, R16, UR11, R17, 0x2, P3 ;  /* 0x0000000b10137c11 */ /* 0x008fe200098f1411 */
[----:B------:R-:W-:Y:S01]  /*25a0*/  IMAD.IADD R110, R106, 0x1, R119 ;  /* 0x000000016a6e7824 */ /* 0x000fe200078e0277 */
[----:B------:R-:W-:Y:S01]  /*25b0*/  IADD3 R120, P3, R118, R100, RZ ;  /* 0x0000006476787210 */ /* 0x000fe20007f7e0ff */
[----:B------:R-:W-:-:S04]  /*25c0*/  IMAD.MOV.U32 R16, RZ, RZ, R138 ;  /* 0x000000ffff107224 */ /* 0x000fc800078e008a */
[----:B------:R-:W-:Y:S02]  /*25d0*/  IMAD.X R121, R110, 0x1, R101, P3 ;  /* 0x000000016e797824 */ /* 0x000fe400018e0665 */
[----:B------:R-:W-:-:S04]  /*25e0*/  IMAD.WIDE.U32 R116, R100, 0x7, R120 ;  /* 0x0000000764747825 */ /* 0x000fc800078e0078 */
[----:B------:R-:W-:Y:S02]  /*25f0*/  IMAD.IADD R137, R106, 0x1, R117 ;  /* 0x000000016a897824 */ /* 0x000fe400078e0275 */
[----:B--2---:R-:W-:-:S04]  /*2600*/  FMUL R17, R112, R95 ;  /* 0x0000005f70117220 */ /* 0x004fc80000400000 */
[----:B------:R-:W-:Y:S01]  /*2610*/  FFMA R141, R60, R94, R17 ;  /* 0x0000005e3c8d7223 */ /* 0x000fe20000000011 */
[----:B------:R-:W-:Y:S01]  /*2620*/  IMAD.IADD R17, R139, 0x1, R89 ;  /* 0x000000018b117824 */ /* 0x000fe200078e0259 */
[----:B------:R-:W-:-:S04]  /*2630*/  IADD3 R60, P3, R22, R102, RZ ;  /* 0x00000066163c7210 */ /* 0x000fc80007f7e0ff */
[----:B------:R0:W-:Y:S01]  /*2640*/  @P2 STG.E desc[UR16][R16.64], R141 ;  /* 0x0000008d10002986 */ /* 0x0001e2000c101910 */
[----:B------:R-:W-:Y:S01]  /*2650*/  IMAD.X R23, R23, 0x1, R105, P3 ;  /* 0x0000000117177824 */ /* 0x000fe200018e0669 */
[----:B------:R-:W-:-:S04]  /*2660*/  IADD3 R131, P2, P3, R102, R100, R116 ;  /* 0x0000006466837210 */ /* 0x000fc80007b5e074 */
[----:B------:R-:W-:Y:S02]  /*2670*/  IADD3.X R108, R105, R101, R137, P2, P3 ;  /* 0x00000065696c7210 */ /* 0x000fe400017e6489 */
[C---:B------:R-:W-:Y:S02]  /*2680*/  LEA R22, P2, R60.reuse, UR10, 0x2 ;  /* 0x0000000a3c167c11 */ /* 0x040fe4000f8410ff */
[----:B------:R-:W-:Y:S02]  /*2690*/  IADD3 R20, P3, R107, R10, RZ ;  /* 0x0000000a6b147210 */ /* 0x000fe40007f7e0ff */
[----:B------:R-:W-:Y:S02]  /*26a0*/  LEA.HI.X R23, R60, UR11, R23, 0x2, P2 ;  /* 0x0000000b3c177c11 */ /* 0x000fe400090f1417 */
[----:B------:R-:W-:Y:S01]  /*26b0*/  IADD3 R134, P2, R88, R100, RZ ;  /* 0x0000006458867210 */ /* 0x000fe20007f5e0ff */
[----:B------:R-:W-:-:S04]  /*26c0*/  IMAD.X R21, R109, 0x1, R11, P3 ;  /* 0x000000016d157824 */ /* 0x000fc800018e060b */
[----:B------:R-:W-:Y:S01]  /*26d0*/  IMAD.X R135, R133, 0x1, R101, P2 ;  /* 0x0000000185877824 */ /* 0x000fe200010e0665 */
[----:B------:R-:W-:-:S13]  /*26e0*/  ISETP.GT.AND P2, PT, R96, RZ, P4 ;  /* 0x000000ff6000720c */ /* 0x000fda0002744270 */
[----:B------:R-:W2:Y:S01]  /*26f0*/  @P2 LDG.E.LTC128B R112, desc[UR16][R22.64] ;  /* 0x0000001016702981 */ /* 0x000ea2000c1e1920 */
[----:B------:R-:W-:Y:S01]  /*2700*/  BSSY B1, `(.L_x_33) ;  /* 0x000000a000017945 */ /* 0x000fe20003800000 */
[----:B--2---:R-:W-:-:S04]  /*2710*/  FMUL R60, R112, R95 ;  /* 0x0000005f703c7220 */ /* 0x004fc80000400000 */
[----:B------:R-:W-:Y:S01]  /*2720*/  FFMA R89, R61, R94, R60 ;  /* 0x0000005e3d597223 */ /* 0x000fe2000000003c */
[----:B------:R-:W-:-:S04]  /*2730*/  IMAD.WIDE.U32 R60, R113, R100, R134 ;  /* 0x00000064713c7225 */ /* 0x000fc800078e0086 */
[----:B------:R0:W-:Y:S01]  /*2740*/  @P2 STG.E desc[UR16][R20.64], R89 ;  /* 0x0000005914002986 */ /* 0x0001e2000c101910 */
[----:B------:R-:W-:-:S04]  /*2750*/  IADD3 R60, P2, R98, R60, RZ ;  /* 0x0000003c623c7210 */ /* 0x000fc80007f5e0ff */
[----:B------:R-:W-:Y:S02]  /*2760*/  IADD3.X R61, R99, R115, R61, P2, !PT ;  /* 0x00000073633d7210 */ /* 0x000fe400017fe43d */
[----:B------:R-:W-:-:S13]  /*2770*/  ISETP.GT.AND P2, PT, R96, 0x8, P5 ;  /* 0x000000086000780c */ /* 0x000fda0002f44270 */
[----:B0-----:R-:W-:Y:S05]  /*2780*/  @!P2 BRA `(.L_x_34) ;  /* 0x000000000004a947 */ /* 0x001fea0003800000 */
[----:B------:R0:W5:Y:S02]  /*2790*/  LDG.E.LTC128B R112, desc[UR16][R18.64+0x20] ;  /* 0x0000201012707981 */ /* 0x000164000c1e1920 */
.L_x_34:
[----:B------:R-:W-:Y:S05]  /*27a0*/  BSYNC B1 ;  /* 0x0000000000017941 */ /* 0x000fea0003800000 */
.L_x_33:
[----:B-----5:R-:W-:Y:S01]  /*27b0*/  FMUL R23, R112, R95 ;  /* 0x0000005f70177220 */ /* 0x020fe20000400000 */
[----:B------:R-:W-:Y:S01]  /*27c0*/  IMAD.WIDE.U32 R60, R5, UR8, R60 ;  /* 0x00000008053c7c25 */ /* 0x000fe2000f8e003c */
[----:B------:R-:W-:Y:S03]  /*27d0*/  BSSY B1, `(.L_x_35) ;  /* 0x0000009000017945 */ /* 0x000fe60003800000 */
[----:B------:R-:W-:Y:S01]  /*27e0*/  FFMA R89, R62, R94, R23 ;  /* 0x0000005e3e597223 */ /* 0x000fe20000000017 */
[----:B------:R-:W-:-:S04]  /*27f0*/  IMAD.IADD R23, R111, 0x1, R61 ;  /* 0x000000016f177824 */ /* 0x000fc800078e023d */
[----:B------:R2:W-:Y:S01]  /*2800*/  @P2 STG.E desc[UR16][R16.64+0x20], R89 ;  /* 0x0000205910002986 */ /* 0x0005e2000c101910 */
[----:B------:R-:W-:-:S04]  /*2810*/  LEA R22, P2, R60, UR10, 0x2 ;  /* 0x0000000a3c167c11 */ /* 0x000fc8000f8410ff */
[----:B------:R-:W-:Y:S02]  /*2820*/  LEA.HI.X R23, R60, UR11, R23, 0x2, P2 ;  /* 0x0000000b3c177c11 */ /* 0x000fe400090f1417 */
[----:B------:R-:W-:-:S13]  /*2830*/  ISETP.GT.AND P2, PT, R96, 0x8, P4 ;  /* 0x000000086000780c */ /* 0x000fda0002744270 */
[----:B--2---:R-:W-:Y:S05]  /*2840*/  @!P2 BRA `(.L_x_36) ;  /* 0x000000000004a947 */ /* 0x004fea0003800000 */
[----:B------:R2:W5:Y:S02]  /*2850*/  LDG.E.LTC128B R112, desc[UR16][R22.64+0x20] ;  /* 0x0000201016707981 */ /* 0x000564000c1e1920 */
.L_x_36:
[----:B------:R-:W-:Y:S05]  /*2860*/  BSYNC B1 ;  /* 0x0000000000017941 */ /* 0x000fea0003800000 */
.L_x_35:
[----:B-----5:R-:W-:Y:S01]  /*2870*/  FMUL R60, R112, R95 ;  /* 0x0000005f703c7220 */ /* 0x020fe20000400000 */
[C---:B------:R-:W-:Y:S01]  /*2880*/  IMAD.WIDE.U32 R132, R100.reuse, 0x7, R132 ;  /* 0x0000000764847825 */ /* 0x040fe200078e0084 */
[----:B------:R-:W-:Y:S01]  /*2890*/  ISETP.GT.AND P5, PT, R97, 0x10, PT ;  /* 0x000000106100780c */ /* 0x000fe20003fa4270 */
[----:B------:R-:W-:Y:S02]  /*28a0*/  BSSY B1, `(.L_x_37) ;  /* 0x00000af000017945 */ /* 0x000fe40003800000 */
[----:B------:R-:W-:Y:S01]  /*28b0*/  FFMA R63, R63, R94, R60 ;  /* 0x0000005e3f3f7223 */ /* 0x000fe2000000003c */
[----:B------:R-:W-:Y:S01]  /*28c0*/  IMAD.WIDE.U32 R134, R100, 0x7, R134 ;  /* 0x0000000764867825 */ /* 0x000fe200078e0086 */
[----:B------:R-:W-:-:S03]  /*28d0*/  LOP3.LUT R130, R130, 0xfffff7ff, RZ, 0xc0, !PT ;  /* 0xfffff7ff82827812 */ /* 0x000fc600078ec0ff */
[----:B------:R3:W-:Y:S01]  /*28e0*/  @P2 STG.E desc[UR16][R20.64+0x20], R63 ;  /* 0x0000203f14002986 */ /* 0x0007e2000c101910 */
[----:B------:R-:W-:-:S05]  /*28f0*/  IADD3 R123, P2, R102, R122, RZ ;  /* 0x0000007a667b7210 */ /* 0x000fca0007f5e0ff */
[----:B------:R-:W-:Y:S01]  /*2900*/  IMAD.X R60, R140, 0x1, R105, P2 ;  /* 0x000000018c3c7824 */ /* 0x000fe200010e0669 */
[C---:B------:R-:W-:Y:S02]  /*2910*/  LEA R122, P2, R123.reuse, UR10, 0x2 ;  /* 0x0000000a7b7a7c11 */ /* 0x040fe4000f8410ff */
[----:B------:R-:W-:Y:S02]  /*2920*/  @P5 LOP3.LUT R130, R130, 0x800, RZ, 0xfc, !PT ;  /* 0x0000080082825812 */ /* 0x000fe400078efcff */
[----:B------:R-:W-:Y:S02]  /*2930*/  LEA.HI.X R123, R123, UR11, R60, 0x2, P2 ;  /* 0x0000000b7b7b7c11 */ /* 0x000fe400090f143c */
[----:B------:R-:W-:-:S05]  /*2940*/  IADD3 R88, P2, R107, R138, RZ ;  /* 0x0000008a6b587210 */ /* 0x000fca0007f5e0ff */
[----:B------:R-:W-:Y:S01]  /*2950*/  IMAD.X R89, R109, 0x1, R17, P2 ;  /* 0x000000016d597824 */ /* 0x000fe200010e0611 */
[----:B------:R-:W-:-:S05]  /*2960*/  IADD3 R59, P2, R124, R102, RZ ;  /* 0x000000667c3b7210 */ /* 0x000fca0007f5e0ff */
[----:B------:R-:W-:Y:S01]  /*2970*/  IMAD.X R60, R125, 0x1, R105, P2 ;  /* 0x000000017d3c7824 */ /* 0x000fe200010e0669 */
[----:B------:R-:W-:-:S04]  /*2980*/  LEA R124, P2, R59, UR10, 0x2 ;  /* 0x0000000a3b7c7c11 */ /* 0x000fc8000f8410ff */
[----:B------:R-:W-:Y:S02]  /*2990*/  LEA.HI.X R125, R59, UR11, R60, 0x2, P2 ;  /* 0x0000000b3b7d7c11 */ /* 0x000fe400090f143c */
[----:B------:R-:W-:-:S04]  /*29a0*/  IADD3 R138, P2, R132, R100, RZ ;  /* 0x00000064848a7210 */ /* 0x000fc80007f5e0ff */
[----:B------:R-:W-:Y:S02]  /*29b0*/  IADD3.X R139, R101, R106, R133, P2, !PT ;  /* 0x0000006a658b7210 */ /* 0x000fe400017fe485 */
[-C--:B------:R-:W-:Y:S01]  /*29c0*/  IADD3 R140, P2, R134, R100.reuse, RZ ;  /* 0x00000064868c7210 */ /* 0x080fe20007f5e0ff */
[----:B------:R-:W-:-:S03]  /*29d0*/  IMAD.WIDE.U32 R60, R113, R100, R138 ;  /* 0x00000064713c7225 */ /* 0x000fc600078e008a */
[----:B------:R-:W-:Y:S01]  /*29e0*/  IADD3.X R141, R101, R106, R135, P2, !PT ;  /* 0x0000006a658d7210 */ /* 0x000fe200017fe487 */
[----:B------:R-:W-:Y:S01]  /*29f0*/  IMAD.WIDE.U32 R138, R100, 0x7, R138 ;  /* 0x00000007648a7825 */ /* 0x000fe200078e008a */
[----:B------:R-:W-:-:S03]  /*2a00*/  IADD3 R60, P2, R98, R60, RZ ;  /* 0x0000003c623c7210 */ /* 0x000fc60007f5e0ff */
[----:B---3--:R-:W-:Y:S01]  /*2a10*/  IMAD.WIDE.U32 R62, R113, R100, R140 ;  /* 0x00000064713e7225 */ /* 0x008fe200078e008c */
[----:B------:R-:W-:-:S03]  /*2a20*/  IADD3.X R61, R99, R115, R61, P2, !PT ;  /* 0x00000073633d7210 */ /* 0x000fc600017fe43d */
[----:B------:R-:W-:Y:S01]  /*2a30*/  IMAD.WIDE.U32 R140, R100, 0x7, R140 ;  /* 0x00000007648c7825 */ /* 0x000fe200078e008c */
[----:B------:R-:W-:-:S03]  /*2a40*/  IADD3 R132, P2, R98, R62, RZ ;  /* 0x0000003e62847210 */ /* 0x000fc60007f5e0ff */
[----:B------:R-:W-:Y:S01]  /*2a50*/  IMAD.WIDE.U32 R60, R5, UR8, R60 ;  /* 0x00000008053c7c25 */ /* 0x000fe2000f8e003c */
[----:B------:R-:W-:-:S03]  /*2a60*/  IADD3.X R133, R99, R115, R63, P2, !PT ;  /* 0x0000007363857210 */ /* 0x000fc600017fe43f */
[----:B------:R-:W-:Y:S01]  /*2a70*/  IMAD.IADD R59, R111, 0x1, R61 ;  /* 0x000000016f3b7824 */ /* 0x000fe200078e023d */
[----:B------:R-:W-:Y:S01]  /*2a80*/  LEA R62, P2, R60, UR10, 0x2 ;  /* 0x0000000a3c3e7c11 */ /* 0x000fe2000f8410ff */
[----:B------:R-:W-:-:S03]  /*2a90*/  IMAD.WIDE.U32 R132, R5, UR8, R132 ;  /* 0x0000000805847c25 */ /* 0x000fc6000f8e0084 */
[----:B------:R-:W-:Y:S01]  /*2aa0*/  LEA.HI.X R63, R60, UR11, R59, 0x2, P2 ;  /* 0x0000000b3c3f7c11 */ /* 0x000fe200090f143b */
[----:B------:R-:W-:Y:S01]  /*2ab0*/  IMAD.IADD R59, R111, 0x1, R133 ;  /* 0x000000016f3b7824 */ /* 0x000fe200078e0285 */
[----:B------:R-:W-:-:S04]  /*2ac0*/  LEA R60, P2, R132, UR10, 0x2 ;  /* 0x0000000a843c7c11 */ /* 0x000fc8000f8410ff */
[----:B------:R-:W-:Y:S02]  /*2ad0*/  LEA.HI.X R61, R132, UR11, R59, 0x2, P2 ;  /* 0x0000000b843d7c11 */ /* 0x000fe400090f143b */
[----:B------:R-:W-:-:S05]  /*2ae0*/  IADD3 R58, P2, R102, R58, RZ ;  /* 0x0000003a663a7210 */ /* 0x000fca0007f5e0ff */
[----:B------:R-:W-:Y:S01]  /*2af0*/  IMAD.X R59, R142, 0x1, R105, P2 ;  /* 0x000000018e3b7824 */ /* 0x000fe200010e0669 */
[----:B------:R-:W-:-:S04]  /*2b00*/  LEA R132, P2, R58, UR10, 0x2 ;  /* 0x0000000a3a847c11 */ /* 0x000fc8000f8410ff */
[----:B------:R-:W-:Y:S02]  /*2b10*/  LEA.HI.X R133, R58, UR11, R59, 0x2, P2 ;  /* 0x0000000b3a857c11 */ /* 0x000fe400090f143b */
        /* <DEDUP_REMOVED lines=11> */
[----:B------:R-:W-:Y:S01]  /*2bd0*/  IMAD.WIDE.U32 R58, R113, R100, R144 ;  /* 0x00000064713a7225 */ /* 0x000fe200078e0090 */
        /* <DEDUP_REMOVED lines=104> */
[----:B------:R-:W-:Y:S02]  /*3260*/  IADD3.X R137, R101, R106, R155, P2, !PT ;  /* 0x0000006a65897210 */ /* 0x000fe400017fe49b */
[----:B------:R-:W-:Y:S01]  /*3270*/  LEA R104, P2, R131, UR10, 0x2 ;  /* 0x0000000a83687c11 */ /* 0x000fe2000f8410ff */
[----:B------:R-:W-:-:S03]  /*3280*/  IMAD.WIDE.U32 R136, R113, R100, R136 ;  /* 0x0000006471887225 */ /* 0x000fc600078e0088 */
[----:B------:R-:W-:Y:S02]  /*3290*/  LEA.HI.X R105, R131, UR11, R108, 0x2, P2 ;  /* 0x0000000b83697c11 */ /* 0x000fe400090f146c */
[----:B------:R-:W-:-:S04]  /*32a0*/  IADD3 R100, P2, R98, R116, RZ ;  /* 0x0000007462647210 */ /* 0x000fc80007f5e0ff */
[----:B------:R-:W-:Y:S02]  /*32b0*/  IADD3.X R101, R99, R115, R117, P2, !PT ;  /* 0x0000007363657210 */ /* 0x000fe400017fe475 */
[----:B------:R-:W-:Y:S01]  /*32c0*/  IADD3 R114, P2, R98, R136, RZ ;  /* 0x0000008862727210 */ /* 0x000fe20007f5e0ff */
[----:B------:R-:W-:-:S03]  /*32d0*/  IMAD.WIDE.U32 R100, R5, UR8, R100 ;  /* 0x0000000805647c25 */ /* 0x000fc6000f8e0064 */
[----:B------:R-:W-:Y:S02]  /*32e0*/  IADD3.X R115, R99, R115, R137, P2, !PT ;  /* 0x0000007363737210 */ /* 0x000fe400017fe489 */
[----:B------:R-:W-:Y:S01]  /*32f0*/  LEA R98, P2, R100, UR10, 0x2 ;  /* 0x0000000a64627c11 */ /* 0x000fe2000f8410ff */
[----:B------:R-:W-:-:S04]  /*3300*/  IMAD.WIDE.U32 R114, R5, UR8, R114 ;  /* 0x0000000805727c25 */ /* 0x000fc8000f8e0072 */
[C---:B------:R-:W-:Y:S02]  /*3310*/  IMAD.IADD R5, R111.reuse, 0x1, R101 ;  /* 0x000000016f057824 */ /* 0x040fe400078e0265 */
[----:B------:R-:W-:-:S03]  /*3320*/  IMAD.IADD R111, R111, 0x1, R115 ;  /* 0x000000016f6f7824 */ /* 0x000fc600078e0273 */
[----:B------:R-:W-:Y:S02]  /*3330*/  LEA.HI.X R99, R100, UR11, R5, 0x2, P2 ;  /* 0x0000000b64637c11 */ /* 0x000fe400090f1405 */
[----:B------:R-:W-:-:S04]  /*3340*/  LEA R100, P2, R114, UR10, 0x2 ;  /* 0x0000000a72647c11 */ /* 0x000fc8000f8410ff */
[----:B------:R-:W-:Y:S02]  /*3350*/  LEA.HI.X R101, R114, UR11, R111, 0x2, P2 ;  /* 0x0000000b72657c11 */ /* 0x000fe400090f146f */
[----:B------:R-:W-:-:S13]  /*3360*/  ISETP.GT.AND P2, PT, R96, RZ, P5 ;  /* 0x000000ff6000720c */ /* 0x000fda0002f44270 */
[----:B------:R-:W-:Y:S05]  /*3370*/  @!P2 BRA `(.L_x_38) ;  /* 0x000000000004a947 */ /* 0x000fea0003800000 */
[----:B------:R3:W5:Y:S02]  /*3380*/  LDG.E.LTC128B R112, desc[UR16][R122.64] ;  /* 0x000000107a707981 */ /* 0x000764000c1e1920 */
.L_x_38:
[----:B------:R-:W-:Y:S05]  /*3390*/  BSYNC B1 ;  /* 0x0000000000017941 */ /* 0x000fea0003800000 */
.L_x_37:
[----:B-----5:R-:W-:Y:S01]  /*33a0*/  FMUL R5, R112, R95 ;  /* 0x0000005f70057220 */ /* 0x020fe20000400000 */
[----:B------:R-:W-:Y:S01]  /*33b0*/  ISETP.GT.AND P3, PT, R97, 0x11, PT ;  /* 0x000000116100780c */ /* 0x000fe20003f64270 */
[----:B------:R-:W-:Y:S01]  /*33c0*/  BSSY B1, `(.L_x_39) ;  /* 0x000000a000017945 */ /* 0x000fe20003800000 */
[----:B------:R-:W-:Y:S01]  /*33d0*/  LOP3.LUT R130, R130, 0xfffffbff, RZ, 0xc0, !PT ;  /* 0xfffffbff82827812 */ /* 0x000fe200078ec0ff */
[----:B------:R-:W-:-:S05]  /*33e0*/  FFMA R5, R64, R94, R5 ;  /* 0x0000005e40057223 */ /* 0x000fca0000000005 */
[----:B------:R4:W-:Y:S01]  /*33f0*/  @P2 STG.E desc[UR16][R88.64], R5 ;  /* 0x0000000558002986 */ /* 0x0009e2000c101910 */
[----:B------:R-:W-:-:S04]  /*3400*/  IADD3 R110, P2, R107, R20, RZ ;  /* 0x000000146b6e7210 */ /* 0x000fc80007f5e0ff */
[----:B------:R-:W-:Y:S01]  /*3410*/  @P3 LOP3.LUT R130, R130, 0x400, RZ, 0xfc, !PT ;  /* 0x0000040082823812 */ /* 0x000fe200078efcff */
[----:B------:R-:W-:Y:S01]  /*3420*/  IMAD.X R111, R109, 0x1, R21, P2 ;  /* 0x000000016d6f7824 */ /* 0x000fe200010e0615 */
[----:B------:R-:W-:-:S13]  /*3430*/  ISETP.GT.AND P2, PT, R96, RZ, P3 ;  /* 0x000000ff6000720c */ /* 0x000fda0001f44270 */
[----:B----4-:R-:W-:Y:S05]  /*3440*/  @!P2 BRA `(.L_x_40) ;  /* 0x000000000004a947 */ /* 0x010fea0003800000 */
[----:B------:R4:W5:Y:S02]  /*3450*/  LDG.E.LTC128B R112, desc[UR16][R124.64] ;  /* 0x000000107c707981 */ /* 0x000964000c1e1920 */
.L_x_40:
[----:B------:R-:W-:Y:S05]  /*3460*/  BSYNC B1 ;  /* 0x0000000000017941 */ /* 0x000fea0003800000 */
.L_x_39:
[----:B-----5:R-:W-:Y:S01]  /*3470*/  FMUL R64, R112, R95 ;  /* 0x0000005f70407220 */ /* 0x020fe20000400000 */
[----:B------:R-:W-:Y:S03]  /*3480*/  BSSY B1, `(.L_x_41) ;  /* 0x0000006000017945 */ /* 0x000fe60003800000 */
[----:B------:R-:W-:-:S05]  /*3490*/  FFMA R65, R65, R94, R64 ;  /* 0x0000005e41417223 */ /* 0x000fca0000000040 */
[----:B------:R0:W-:Y:S01]  /*34a0*/  @P2 STG.E desc[UR16][R110.64], R65 ;  /* 0x000000416e002986 */ /* 0x0001e2000c101910 */
[----:B------:R-:W-:-:S13]  /*34b0*/  ISETP.GT.AND P2, PT, R96, 0x8, P5 ;  /* 0x000000086000780c */ /* 0x000fda0002f44270 */
[----:B0-----:R-:W-:Y:S05]  /*34c0*/  @!P2 BRA `(.L_x_42) ;  /* 0x000000000004a947 */ /* 0x001fea0003800000 */
[----:B------:R0:W5:Y:S02]  /*34d0*/  LDG.E.LTC128B R112, desc[UR16][R62.64+0x20] ;  /* 0x000020103e707981 */ /* 0x000164000c1e1920 */
.L_x_42:
[----:B------:R-:W-:Y:S05]  /*34e0*/  BSYNC B1 ;  /* 0x0000000000017941 */ /* 0x000fea0003800000 */
.L_x_41:
[----:B-----5:R-:W-:Y:S01]  /*34f0*/  FMUL R5, R112, R95 ;  /* 0x0000005f70057220 */ /* 0x020fe20000400000 */
[----:B------:R-:W-:Y:S01]  /*3500*/  @P2 IMAD.MOV.U32 R64, RZ, RZ, R88 ;  /* 0x000000ffff402224 */ /* 0x000fe200078e0058 */
[----:B------:R-:W-:Y:S01]  /*3510*/  BSSY B1, `(.L_x_43) ;  /* 0x0000007000017945 */ /* 0x000fe20003800000 */
[----:B------:R-:W-:Y:S02]  /*3520*/  @P2 IMAD.MOV.U32 R65, RZ, RZ, R89 ;  /* 0x000000ffff412224 */ /* 0x000fe400078e0059 */
[----:B------:R-:W-:-:S05]  /*3530*/  FFMA R5, R66, R94, R5 ;  /* 0x0000005e42057223 */ /* 0x000fca0000000005 */
[----:B------:R0:W-:Y:S01]  /*3540*/  @P2 STG.E desc[UR16][R64.64+0x20], R5 ;  /* 0x0000200540002986 */ /* 0x0001e2000c101910 */
[----:B------:R-:W-:-:S13]  /*3550*/  ISETP.GT.AND P2, PT, R96, 0x8, P3 ;  /* 0x000000086000780c */ /* 0x000fda0001f44270 */
[----:B0-----:R-:W-:Y:S05]  /*3560*/  @!P2 BRA `(.L_x_44) ;  /* 0x000000000004a947 */ /* 0x001fea0003800000 */
[----:B------:R0:W5:Y:S02]  /*3570*/  LDG.E.LTC128B R112, desc[UR16][R60.64+0x20] ;  /* 0x000020103c707981 */ /* 0x000164000c1e1920 */
.L_x_44:
[----:B------:R-:W-:Y:S05]  /*3580*/  BSYNC B1 ;  /* 0x0000000000017941 */ /* 0x000fea0003800000 */
.L_x_43:
[----:B-----5:R-:W-:Y:S01]  /*3590*/  FMUL R64, R112, R95 ;  /* 0x0000005f70407220 */ /* 0x020fe20000400000 */
[----:B------:R-:W-:Y:S01]  /*35a0*/  @P2 IMAD.MOV.U32 R66, RZ, RZ, R110 ;  /* 0x000000ffff422224 */ /* 0x000fe200078e006e */
[----:B------:R-:W-:Y:S01]  /*35b0*/  ISETP.GT.AND P5, PT, R97, 0x18, PT ;  /* 0x000000186100780c */ /* 0x000fe20003fa4270 */
[----:B------:R-:W-:Y:S01]  /*35c0*/  BSSY B1, `(.L_x_45) ;  /* 0x000000a000017945 */ /* 0x000fe20003800000 */
[----:B------:R-:W-:Y:S01]  /*35d0*/  FFMA R5, R67, R94, R64 ;  /* 0x0000005e43057223 */ /* 0x000fe20000000040 */
[----:B------:R-:W-:Y:S01]  /*35e0*/  @P2 IMAD.MOV.U32 R67, RZ, RZ, R111 ;  /* 0x000000ffff432224 */ /* 0x000fe200078e006f */
[----:B------:R-:W-:-:S04]  /*35f0*/  P2R R108, PR, RZ, 0x20 ;  /* 0x00000020ff6c7803 */ /* 0x000fc80000000000 */
[----:B------:R0:W-:Y:S01]  /*3600*/  @P2 STG.E desc[UR16][R66.64+0x20], R5 ;  /* 0x0000200542002986 */ /* 0x0001e2000c101910 */
[----:B------:R-:W-:-:S05]  /*3610*/  IADD3 R64, P2, R88, R107, RZ ;  /* 0x0000006b58407210 */ /* 0x000fca0007f5e0ff */
[----:B------:R-:W-:Y:S01]  /*3620*/  IMAD.X R65, R89, 0x1, R109, P2 ;  /* 0x0000000159417824 */ /* 0x000fe200010e066d */
[----:B------:R-:W-:-:S13]  /*3630*/  ISETP.GT.AND P2, PT, R96, RZ, P5 ;  /* 0x000000ff6000720c */ /* 0x000fda0002f44270 */
[----:B0-----:R-:W-:Y:S05]  /*3640*/  @!P2 BRA `(.L_x_46) ;  /* 0x000000000004a947 */ /* 0x001fea0003800000 */
[----:B------:R0:W5:Y:S02]  /*3650*/  LDG.E.LTC128B R112, desc[UR16][R132.64] ;  /* 0x0000001084707981 */ /* 0x000164000c1e1920 */
.L_x_46:
[----:B------:R-:W-:Y:S05]  /*3660*/  BSYNC B1 ;  /* 0x0000000000017941 */ /* 0x000fea0003800000 */
.L_x_45:
[----:B-----5:R-:W-:Y:S01]  /*3670*/  FMUL R5, R112, R95 ;  /* 0x0000005f70057220 */ /* 0x020fe20000400000 */
[----:B------:R-:W-:Y:S01]  /*3680*/  ISETP.GT.AND P3, PT, R97, 0x19, PT ;  /* 0x000000196100780c */ /* 0x000fe20003f64270 */
[----:B------:R-:W-:Y:S02]  /*3690*/  BSSY B1, `(.L_x_47) ;  /* 0x0000009000017945 */ /* 0x000fe40003800000 */
[----:B------:R-:W-:Y:S01]  /*36a0*/  FFMA R5, R68, R94, R5 ;  /* 0x0000005e44057223 */ /* 0x000fe20000000005 */
[----:B------:R-:W-:-:S04]  /*36b0*/  P2R R131, PR, RZ, 0x8 ;  /* 0x00000008ff837803 */ /* 0x000fc80000000000 */
[----:B------:R0:W-:Y:S01]  /*36c0*/  @P2 STG.E desc[UR16][R64.64], R5 ;  /* 0x0000000540002986 */ /* 0x0001e2000c101910 */
[----:B------:R-:W-:-:S05]  /*36d0*/  IADD3 R66, P2, R110, R107, RZ ;  /* 0x0000006b6e427210 */ /* 0x000fca0007f5e0ff */
[----:B------:R-:W-:Y:S01]  /*36e0*/  IMAD.X R67, R111, 0x1, R109, P2 ;  /* 0x000000016f437824 */ /* 0x000fe200010e066d */
[----:B------:R-:W-:-:S13]  /*36f0*/  ISETP.GT.AND P2, PT, R96, RZ, P3 ;  /* 0x000000ff6000720c */ /* 0x000fda0001f44270 */
[----:B0-----:R-:W-:Y:S05]  /*3700*/  @!P2 BRA `(.L_x_48) ;  /* 0x000000000004a947 */ /* 0x001fea0003800000 */
[----:B------:R0:W5:Y:S02]  /*3710*/  LDG.E.LTC128B R112, desc[UR16][R134.64] ;  /* 0x0000001086707981 */ /* 0x000164000c1e1920 */
.L_x_48:
[----:B------:R-:W-:Y:S05]  /*3720*/  BSYNC B1 ;  /* 0x0000000000017941 */ /* 0x000fea0003800000 */
.L_x_47:
[----:B-----5:R-:W-:Y:S01]  /*3730*/  FMUL R68, R112, R95 ;  /* 0x0000005f70447220 */ /* 0x020fe20000400000 */
[----:B------:R-:W-:Y:S01]  /*3740*/  BSSY B1, `(.L_x_49) ;  /* 0x0000009000017945 */ /* 0x000fe20003800000 */
[----:B------:R-:W-:Y:S02]  /*3750*/  IMAD.MOV.U32 R106, RZ, RZ, R112 ;  /* 0x000000ffff6a7224 */ /* 0x000fe400078e0070 */
[----:B------:R-:W-:-:S05]  /*3760*/  FFMA R5, R69, R94, R68 ;  /* 0x0000005e45057223 */ /* 0x000fca0000000044 */
[----:B------:R0:W-:Y:S01]  /*3770*/  @P2 STG.E desc[UR16][R66.64], R5 ;  /* 0x0000000542002986 */ /* 0x0001e2000c101910 */
[----:B------:R-:W-:-:S05]  /*3780*/  IADD3 R68, P2, R88, R107, RZ ;  /* 0x0000006b58447210 */ /* 0x000fca0007f5e0ff */
[----:B------:R-:W-:Y:S01]  /*3790*/  IMAD.X R69, R89, 0x1, R109, P2 ;  /* 0x0000000159457824 */ /* 0x000fe200010e066d */
[----:B------:R-:W-:-:S13]  /*37a0*/  ISETP.GT.AND P2, PT, R96, 0x8, P5 ;  /* 0x000000086000780c */ /* 0x000fda0002f44270 */
[----:B0-----:R-:W-:Y:S05]  /*37b0*/  @!P2 BRA `(.L_x_50) ;  /* 0x000000000004a947 */ /* 0x001fea0003800000 */
[----:B------:R0:W5:Y:S02]  /*37c0*/  LDG.E.LTC128B R106, desc[UR16][R58.64+0x20] ;  /* 0x000020103a6a7981 */ /* 0x000164000c1e1920 */
.L_x_50:
[----:B------:R-:W-:Y:S05]  /*37d0*/  BSYNC B1 ;  /* 0x0000000000017941 */ /* 0x000fea0003800000 */
.L_x_49:
[----:B-----5:R-:W-:Y:S01]  /*37e0*/  FMUL R5, R106, R95 ;  /* 0x0000005f6a057220 */ /* 0x020fe20000400000 */
[----:B------:R-:W-:Y:S03]  /*37f0*/  BSSY B1, `(.L_x_51) ;  /* 0x0000008000017945 */ /* 0x000fe60003800000 */
[----:B------:R-:W-:-:S05]  /*3800*/  FFMA R5, R70, R94, R5 ;  /* 0x0000005e46057223 */ /* 0x000fca0000000005 */
[----:B------:R0:W-:Y:S01]  /*3810*/  @P2 STG.E desc[UR16][R68.64+0x20], R5 ;  /* 0x0000200544002986 */ /* 0x0001e2000c101910 */
[----:B------:R-:W-:-:S05]  /*3820*/  IADD3 R112, P2, R110, R107, RZ ;  /* 0x0000006b6e707210 */ /* 0x000fca0007f5e0ff */
[----:B------:R-:W-:Y:S01]  /*3830*/  IMAD.X R113, R111, 0x1, R109, P2 ;  /* 0x000000016f717824 */ /* 0x000fe200010e066d */
[----:B------:R-:W-:-:S13]  /*3840*/  ISETP.GT.AND P2, PT, R96, 0x8, P3 ;  /* 0x000000086000780c */ /* 0x000fda0001f44270 */
[----:B0-----:R-:W-:Y:S05]  /*3850*/  @!P2 BRA `(.L_x_52) ;  /* 0x000000000004a947 */ /* 0x001fea0003800000 */
[----:B------:R0:W5:Y:S02]  /*3860*/  LDG.E.LTC128B R106, desc[UR16][R56.64+0x20] ;  /* 0x00002010386a7981 */ /* 0x000164000c1e1920 */
.L_x_52:
[----:B------:R-:W-:Y:S05]  /*3870*/  BSYNC B1 ;  /* 0x0000000000017941 */ /* 0x000fea0003800000 */
.L_x_51:
        /* <DEDUP_REMOVED lines=11> */
.L_x_54:
[----:B------:R-:W-:Y:S05]  /*3930*/  BSYNC B1 ;  /* 0x0000000000017941 */ /* 0x000fea0003800000 */
.L_x_53:
        /* <DEDUP_REMOVED lines=11> */
.L_x_56:
[----:B------:R-:W-:Y:S05]  /*39f0*/  BSYNC B1 ;  /* 0x0000000000017941 */ /* 0x000fea0003800000 */
.L_x_55:
        /* <DEDUP_REMOVED lines=9> */
.L_x_58:
[----:B------:R-:W-:Y:S05]  /*3a90*/  BSYNC B1 ;  /* 0x0000000000017941 */ /* 0x000fea0003800000 */
.L_x_57:
        /* <DEDUP_REMOVED lines=9> */
.L_x_60:
[----:B------:R-:W-:Y:S05]  /*3b30*/  BSYNC B1 ;  /* 0x0000000000017941 */ /* 0x000fea0003800000 */
.L_x_59:
        /* <DEDUP_REMOVED lines=11> */
.L_x_62:
[----:B------:R-:W-:Y:S05]  /*3bf0*/  BSYNC B1 ;  /* 0x0000000000017941 */ /* 0x000fea0003800000 */
.L_x_61:
[----:B-----5:R-:W-:Y:S01]  /*3c00*/  FMUL R5, R106, R95 ;  /* 0x0000005f6a057220 */ /* 0x020fe20000400000 */
[----:B------:R-:W-:Y:S01]  /*3c10*/  ISETP.GT.AND P3, PT, R97, 0x29, PT ;  /* 0x000000296100780c */ /* 0x000fe20003f64270 */
[----:B------:R-:W-:Y:S02]  /*3c20*/  BSSY B1, `(.L_x_63) ;  /* 0x0000009000017945 */ /* 0x000fe40003800000 */
[----:B------:R-:W-:Y:S01]  /*3c30*/  FFMA R5, R76, R94, R5 ;  /* 0x0000005e4c057223 */ /* 0x000fe20000000005 */
[----:B------:R-:W-:-:S04]  /*3c40*/  P2R R135, PR, RZ, 0x8 ;  /* 0x00000008ff877803 */ /* 0x000fc80000000000 */
[----:B------:R0:W-:Y:S01]  /*3c50*/  @P2 STG.E desc[UR16][R74.64], R5 ;  /* 0x000000054a002986 */ /* 0x0001e2000c101910 */
[----:B---3--:R-:W-:-:S05]  /*3c60*/  IADD3 R122, P2, R114, R107, RZ ;  /* 0x0000006b727a7210 */ /* 0x008fca0007f5e0ff */
[----:B------:R-:W-:Y:S01]  /*3c70*/  IMAD.X R123, R115, 0x1, R109, P2 ;  /* 0x00000001737b7824 */ /* 0x000fe200010e066d */
[----:B------:R-:W-:-:S13]  /*3c80*/  ISETP.GT.AND P2, PT, R96, RZ, P3 ;  /* 0x000000ff6000720c */ /* 0x000fda0001f44270 */
[----:B0-----:R-:W-:Y:S05]  /*3c90*/  @!P2 BRA `(.L_x_64) ;  /* 0x000000000004a947 */ /* 0x001fea0003800000 */
[----:B------:R0:W5:Y:S02]  /*3ca0*/  LDG.E.LTC128B R106, desc[UR16][R144.64] ;  /* 0x00000010906a7981 */ /* 0x000164000c1e1920 */
.L_x_64:
[----:B------:R-:W-:Y:S05]  /*3cb0*/  BSYNC B1 ;  /* 0x0000000000017941 */ /* 0x000fea0003800000 */
.L_x_63:
[----:B-----5:R-:W-:Y:S01]  /*3cc0*/  FMUL R76, R106, R95 ;  /* 0x0000005f6a4c7220 */ /* 0x020fe20000400000 */
[----:B------:R-:W-:Y:S03]  /*3cd0*/  BSSY B1, `(.L_x_65) ;  /* 0x0000008000017945 */ /* 0x000fe60003800000 */
[----:B------:R-:W-:-:S05]  /*3ce0*/  FFMA R5, R77, R94, R76 ;  /* 0x0000005e4d057223 */ /* 0x000fca000000004c */
[----:B------:R3:W-:Y:S01]  /*3cf0*/  @P2 STG.E desc[UR16][R122.64], R5 ;  /* 0x000000057a002986 */ /* 0x0007e2000c101910 */
[----:B------:R-:W-:-:S05]  /*3d00*/  IADD3 R76, P2, R72, R107, RZ ;  /* 0x0000006b484c7210 */ /* 0x000fca0007f5e0ff */
[----:B------:R-:W-:Y:S01]  /*3d10*/  IMAD.X R77, R73, 0x1, R109, P2 ;  /* 0x00000001494d7824 */ /* 0x000fe200010e066d */
[----:B------:R-:W-:-:S13]  /*3d20*/  ISETP.GT.AND P2, PT, R96, 0x8, P5 ;  /* 0x000000086000780c */ /* 0x000fda0002f44270 */
[----:B---3--:R-:W-:Y:S05]  /*3d30*/  @!P2 BRA `(.L_x_66) ;  /* 0x000000000004a947 */ /* 0x008fea0003800000 */
[----:B------:R3:W5:Y:S02]  /*3d40*/  LDG.E.LTC128B R106, desc[UR16][R128.64+0x20] ;  /* 0x00002010806a7981 */ /* 0x000764000c1e1920 */
.L_x_66:
[----:B------:R-:W-:Y:S05]  /*3d50*/  BSYNC B1 ;  /* 0x0000000000017941 */ /* 0x000fea0003800000 */
.L_x_65:
[----:B-----5:R-:W-:Y:S01]  /*3d60*/  FMUL R5, R106, R95 ;  /* 0x0000005f6a057220 */ /* 0x020fe20000400000 */
[----:B------:R-:W-:Y:S03]  /*3d70*/  BSSY B1, `(.L_x_67) ;  /* 0x0000008000017945 */ /* 0x000fe60003800000 */
[----:B------:R-:W-:-:S05]  /*3d80*/  FFMA R5, R78, R94, R5 ;  /* 0x0000005e4e057223 */ /* 0x000fca0000000005 */
[----:B------:R0:W-:Y:S01]  /*3d90*/  @P2 STG.E desc[UR16][R76.64+0x20], R5 ;  /* 0x000020054c002986 */ /* 0x0001e2000c101910 */
[----:B----4-:R-:W-:-:S05]  /*3da0*/  IADD3 R124, P2, R116, R107, RZ ;  /* 0x0000006b747c7210 */ /* 0x010fca0007f5e0ff */
[----:B------:R-:W-:Y:S01]  /*3db0*/  IMAD.X R125, R117, 0x1, R109, P2 ;  /* 0x00000001757d7824 */ /* 0x000fe200010e066d */
[----:B------:R-:W-:-:S13]  /*3dc0*/  ISETP.GT.AND P2, PT, R96, 0x8, P3 ;  /* 0x000000086000780c */ /* 0x000fda0001f44270 */
[----:B0-----:R-:W-:Y:S05]  /*3dd0*/  @!P2 BRA `(.L_x_68) ;  /* 0x000000000004a947 */ /* 0x001fea0003800000 */
[----:B------:R0:W5:Y:S02]  /*3de0*/  LDG.E.LTC128B R106, desc[UR16][R126.64+0x20] ;  /* 0x000020107e6a7981 */ /* 0x000164000c1e1920 */
.L_x_68:
[----:B------:R-:W-:Y:S05]  /*3df0*/  BSYNC B1 ;  /* 0x0000000000017941 */ /* 0x000fea0003800000 */
.L_x_67:
        /* <DEDUP_REMOVED lines=9> */
[----:B----4-:R-:W-:Y:S05]  /*3e90*/  @!P2 BRA `(.L_x_70) ;  /* 0x000000000004a947 */ /* 0x010fea0003800000 */
[----:B------:R4:W5:Y:S02]  /*3ea0*/  LDG.E.LTC128B R106, desc[UR16][R118.64] ;  /* 0x00000010766a7981 */ /* 0x000964000c1e1920 */
.L_x_70:
[----:B------:R-:W-:Y:S05]  /*3eb0*/  BSYNC B1 ;  /* 0x0000000000017941 */ /* 0x000fea0003800000 */
.L_x_69:
[----:B-----5:R-:W-:Y:S01]  /*3ec0*/  FMUL R5, R106, R95 ;  /* 0x0000005f6a057220 */ /* 0x020fe20000400000 */
[----:B------:R-:W-:Y:S01]  /*3ed0*/  ISETP.GT.AND P6, PT, R97, 0x31, PT ;  /* 0x000000316100780c */ /* 0x000fe20003fc4270 */
[----:B------:R-:W-:Y:S02]  /*3ee0*/  BSSY B1, `(.L_x_71) ;  /* 0x0000009000017945 */ /* 0x000fe40003800000 */
[----:B------:R-:W-:-:S05]  /*3ef0*/  FFMA R5, R80, R94, R5 ;  /* 0x0000005e50057223 */ /* 0x000fca0000000005 */
[----:B------:R0:W-:Y:S01]  /*3f00*/  @P2 STG.E desc[UR16][R78.64], R5 ;  /* 0x000000054e002986 */ /* 0x0001e2000c101910 */
[----:B----4-:R-:W-:-:S05]  /*3f10*/  IADD3 R118, P2, R122, R107, RZ ;  /* 0x0000006b7a767210 */ /* 0x010fca0007f5e0ff */
[----:B------:R-:W-:Y:S01]  /*3f20*/  IMAD.X R119, R123, 0x1, R109, P2 ;  /* 0x000000017b777824 */ /* 0x000fe200010e066d */
[----:B------:R-:W-:Y:S02]  /*3f30*/  ISETP.GT.AND P2, PT, R96, RZ, P6 ;  /* 0x000000ff6000720c */ /* 0x000fe40003744270 */
[----:B0-----:R-:W-:-:S11]  /*3f40*/  P2R R5, PR, RZ, 0x40 ;  /* 0x00000040ff057803 */ /* 0x001fd60000000000 */
[----:B------:R-:W-:Y:S05]  /*3f50*/  @!P2 BRA `(.L_x_72) ;  /* 0x000000000004a947 */ /* 0x000fea0003800000 */
[----:B------:R0:W5:Y:S02]  /*3f60*/  LDG.E.LTC128B R106, desc[UR16][R120.64] ;  /* 0x00000010786a7981 */ /* 0x000164000c1e1920 */
.L_x_72:
[----:B------:R-:W-:Y:S05]  /*3f70*/  BSYNC B1 ;  /* 0x0000000000017941 */ /* 0x000fea0003800000 */
.L_x_71:
[----:B-----5:R-:W-:Y:S01]  /*3f80*/  FMUL R80, R106, R95 ;  /* 0x0000005f6a507220 */ /* 0x020fe20000400000 */
[----:B------:R-:W-:Y:S03]  /*3f90*/  BSSY B1, `(.L_x_73) ;  /* 0x0000008000017945 */ /* 0x000fe60003800000 */
[----:B------:R-:W-:-:S05]  /*3fa0*/  FFMA R5, R81, R94, R80 ;  /* 0x0000005e51057223 */ /* 0x000fca0000000050 */
[----:B------:R4:W-:Y:S01]  /*3fb0*/  @P2 STG.E desc[UR16][R118.64], R5 ;  /* 0x0000000576002986 */ /* 0x0009e2000c101910 */
[----:B------:R-:W-:-:S05]  /*3fc0*/  IADD3 R80, P2, R76, R107, RZ ;  /* 0x0000006b4c507210 */ /* 0x000fca0007f5e0ff */
[----:B------:R-:W-:Y:S01]  /*3fd0*/  IMAD.X R81, R77, 0x1, R109, P2 ;  /* 0x000000014d517824 */ /* 0x000fe200010e066d */
[----:B------:R-:W-:-:S13]  /*3fe0*/  ISETP.GT.AND P2, PT, R96, 0x8, P3 ;  /* 0x000000086000780c */ /* 0x000fda0001f44270 */
[----:B----4-:R-:W-:Y:S05]  /*3ff0*/  @!P2 BRA `(.L_x_74) ;  /* 0x000000000004a947 */ /* 0x010fea0003800000 */
[----:B------:R4:W5:Y:S02]  /*4000*/  LDG.E.LTC128B R106, desc[UR16][R146.64+0x20] ;  /* 0x00002010926a7981 */ /* 0x000964000c1e1920 */
.L_x_74:
[----:B------:R-:W-:Y:S05]  /*4010*/  BSYNC B1 ;  /* 0x0000000000017941 */ /* 0x000fea0003800000 */
.L_x_73:
[----:B-----5:R-:W-:Y:S01]  /*4020*/  FMUL R5, R106, R95 ;  /* 0x0000005f6a057220 */ /* 0x020fe20000400000 */
[----:B------:R-:W-:Y:S03]  /*4030*/  BSSY B1, `(.L_x_75) ;  /* 0x0000008000017945 */ /* 0x000fe60003800000 */
[----:B------:R-:W-:-:S05]  /*4040*/  FFMA R5, R82, R94, R5 ;  /* 0x0000005e52057223 */ /* 0x000fca0000000005 */
[----:B------:R1:W-:Y:S01]  /*4050*/  @P2 STG.E desc[UR16][R80.64+0x20], R5 ;  /* 0x0000200550002986 */ /* 0x0003e2000c101910 */
[----:B0-----:R-:W-:-:S05]  /*4060*/  IADD3 R120, P2, R124, R107, RZ ;  /* 0x0000006b7c787210 */ /* 0x001fca0007f5e0ff */
[----:B------:R-:W-:Y:S01]  /*4070*/  IMAD.X R121, R125, 0x1, R109, P2 ;  /* 0x000000017d797824 */ /* 0x000fe200010e066d */
[----:B------:R-:W-:-:S13]  /*4080*/  ISETP.GT.AND P2, PT, R96, 0x8, P6 ;  /* 0x000000086000780c */ /* 0x000fda0003744270 */
[----:B-1----:R-:W-:Y:S05]  /*4090*/  @!P2 BRA `(.L_x_76) ;  /* 0x000000000004a947 */ /* 0x002fea0003800000 */
[----:B------:R0:W5:Y:S02]  /*40a0*/  LDG.E.LTC128B R106, desc[UR16][R148.64+0x20] ;  /* 0x00002010946a7981 */ /* 0x000164000c1e1920 */
.L_x_76:
[----:B------:R-:W-:Y:S05]  /*40b0*/  BSYNC B1 ;  /* 0x0000000000017941 */ /* 0x000fea0003800000 */
.L_x_75:
[----:B-----5:R-:W-:Y:S01]  /*40c0*/  FMUL R82, R106, R95 ;  /* 0x0000005f6a527220 */ /* 0x020fe20000400000 */
[----:B------:R-:W-:Y:S01]  /*40d0*/  ISETP.GT.AND P3, PT, R97, 0x38, PT ;  /* 0x000000386100780c */ /* 0x000fe20003f64270 */
[----:B------:R-:W-:Y:S02]  /*40e0*/  BSSY B1, `(.L_x_77) ;  /* 0x0000008000017945 */ /* 0x000fe40003800000 */
[----:B------:R-:W-:-:S05]  /*40f0*/  FFMA R5, R83, R94, R82 ;  /* 0x0000005e53057223 */ /* 0x000fca0000000052 */
[----:B------:R1:W-:Y:S01]  /*4100*/  @P2 STG.E desc[UR16][R120.64+0x20], R5 ;  /* 0x0000200578002986 */ /* 0x0003e2000c101910 */
[----:B------:R-:W-:-:S05]  /*4110*/  IADD3 R82, P2, R78, R107, RZ ;  /* 0x0000006b4e527210 */ /* 0x000fca0007f5e0ff */
[----:B------:R-:W-:Y:S01]  /*4120*/  IMAD.X R83, R79, 0x1, R109, P2 ;  /* 0x000000014f537824 */ /* 0x000fe200010e066d */
[----:B------:R-:W-:-:S13]  /*4130*/  ISETP.GT.AND P2, PT, R96, RZ, P3 ;  /* 0x000000ff6000720c */ /* 0x000fda0001f44270 */
[----:B-1----:R-:W-:Y:S05]  /*4140*/  @!P2 BRA `(.L_x_78) ;  /* 0x000000000004a947 */ /* 0x002fea0003800000 */
[----:B------:R1:W5:Y:S02]  /*4150*/  LDG.E.LTC128B R106, desc[UR16][R102.64] ;  /* 0x00000010666a7981 */ /* 0x000364000c1e1920 */
.L_x_78:
[----:B------:R-:W-:Y:S05]  /*4160*/  BSYNC B1 ;  /* 0x0000000000017941 */ /* 0x000fea0003800000 */
.L_x_77:
[----:B-----5:R-:W-:Y:S01]  /*4170*/  FMUL R5, R106, R95 ;  /* 0x0000005f6a057220 */ /* 0x020fe20000400000 */
[----:B------:R-:W-:Y:S03]  /*4180*/  BSSY B1, `(.L_x_79) ;  /* 0x0000009000017945 */ /* 0x000fe60003800000 */
[----:B------:R-:W-:-:S05]  /*4190*/  FFMA R5, R84, R94, R5 ;  /* 0x0000005e54057223 */ /* 0x000fca0000000005 */
[----:B------:R0:W-:Y:S01]  /*41a0*/  @P2 STG.E desc[UR16][R82.64], R5 ;  /* 0x0000000552002986 */ /* 0x0001e2000c101910 */
[----:B-1----:R-:W-:-:S05]  /*41b0*/  IADD3 R102, P2, R118, R107, RZ ;  /* 0x0000006b76667210 */ /* 0x002fca0007f5e0ff */
[----:B------:R-:W-:Y:S01]  /*41c0*/  IMAD.X R103, R119, 0x1, R109, P2 ;  /* 0x0000000177677824 */ /* 0x000fe200010e066d */
[----:B------:R-:W-:-:S04]  /*41d0*/  ISETP.GT.AND P2, PT, R97, 0x39, PT ;  /* 0x000000396100780c */ /* 0x000fc80003f44270 */
[----:B------:R-:W-:-:S13]  /*41e0*/  ISETP.GT.AND P5, PT, R96, RZ, P2 ;  /* 0x000000ff6000720c */ /* 0x000fda00017a4270 */
[----:B0-----:R-:W-:Y:S05]  /*41f0*/  @!P5 BRA `(.L_x_80) ;  /* 0x000000000004d947 */ /* 0x001fea0003800000 */
[----:B------:R0:W5:Y:S02]  /*4200*/  LDG.E.LTC128B R106, desc[UR16][R104.64] ;  /* 0x00000010686a7981 */ /* 0x000164000c1e1920 */
.L_x_80:
[----:B------:R-:W-:Y:S05]  /*4210*/  BSYNC B1 ;  /* 0x0000000000017941 */ /* 0x000fea0003800000 */
.L_x_79:
[----:B-----5:R-:W-:Y:S01]  /*4220*/  FMUL R84, R106, R95 ;  /* 0x0000005f6a547220 */ /* 0x020fe20000400000 */
[----:B------:R-:W-:Y:S03]  /*4230*/  BSSY B1, `(.L_x_81) ;  /* 0x000000a000017945 */ /* 0x000fe60003800000 */
[----:B------:R-:W-:-:S05]  /*4240*/  FFMA R5, R85, R94, R84 ;  /* 0x0000005e55057223 */ /* 0x000fca0000000054 */
[----:B------:R1:W-:Y:S01]  /*4250*/  @P5 STG.E desc[UR16][R102.64], R5 ;  /* 0x0000000566005986 */ /* 0x0003e2000c101910 */
[----:B------:R-:W-:-:S05]  /*4260*/  IADD3 R84, P5, R120, R107, RZ ;  /* 0x0000006b78547210 */ /* 0x000fca0007fbe0ff */
[----:B------:R-:W-:Y:S01]  /*4270*/  IMAD.X R85, R121, 0x1, R109, P5 ;  /* 0x0000000179557824 */ /* 0x000fe200028e066d */
[----:B0-----:R-:W-:-:S05]  /*4280*/  IADD3 R104, P5, R80, R107, RZ ;  /* 0x0000006b50687210 */ /* 0x001fca0007fbe0ff */
[----:B------:R-:W-:Y:S01]  /*4290*/  IMAD.X R105, R81, 0x1, R109, P5 ;  /* 0x0000000151697824 */ /* 0x000fe200028e066d */
[----:B------:R-:W-:-:S13]  /*42a0*/  ISETP.GT.AND P5, PT, R96, 0x8, P3 ;  /* 0x000000086000780c */ /* 0x000fda0001fa4270 */
[----:B-1----:R-:W-:Y:S05]  /*42b0*/  @!P5 BRA `(.L_x_82) ;  /* 0x000000000004d947 */ /* 0x002fea0003800000 */
[----:B------:R0:W5:Y:S02]  /*42c0*/  LDG.E.LTC128B R106, desc[UR16][R98.64+0x20] ;  /* 0x00002010626a7981 */ /* 0x000164000c1e1920 */
.L_x_82:
[----:B------:R-:W-:Y:S05]  /*42d0*/  BSYNC B1 ;  /* 0x0000000000017941 */ /* 0x000fea0003800000 */
.L_x_81:
[----:B-----5:R-:W-:Y:S01]  /*42e0*/  FMUL R5, R106, R95 ;  /* 0x0000005f6a057220 */ /* 0x020fe20000400000 */
[----:B------:R-:W-:Y:S03]  /*42f0*/  BSSY B1, `(.L_x_83) ;  /* 0x0000006000017945 */ /* 0x000fe60003800000 */
[----:B------:R-:W-:-:S05]  /*4300*/  FFMA R5, R86, R94, R5 ;  /* 0x0000005e56057223 */ /* 0x000fca0000000005 */
[----:B------:R1:W-:Y:S01]  /*4310*/  @P5 STG.E desc[UR16][R104.64+0x20], R5 ;  /* 0x0000200568005986 */ /* 0x0003e2000c101910 */
[----:B------:R-:W-:-:S13]  /*4320*/  ISETP.GT.AND P5, PT, R96, 0x8, P2 ;  /* 0x000000086000780c */ /* 0x000fda00017a4270 */
[----:B-1----:R-:W-:Y:S05]  /*4330*/  @!P5 BRA `(.L_x_84) ;  /* 0x000000000004d947 */ /* 0x002fea0003800000 */
[----:B------:R1:W5:Y:S02]  /*4340*/  LDG.E.LTC128B R106, desc[UR16][R100.64+0x20] ;  /* 0x00002010646a7981 */ /* 0x000364000c1e1920 */
.L_x_84:
[----:B------:R-:W-:Y:S05]  /*4350*/  BSYNC B1 ;  /* 0x0000000000017941 */ /* 0x000fea0003800000 */
.L_x_83:
[----:B-----5:R-:W-:Y:S01]  /*4360*/  FMUL R86, R106, R95 ;  /* 0x0000005f6a567220 */ /* 0x020fe20000400000 */
[----:B------:R-:W-:Y:S03]  /*4370*/  BSSY B1, `(.L_x_85) ;  /* 0x0000006000017945 */ /* 0x000fe60003800000 */
[----:B------:R-:W-:-:S05]  /*4380*/  FFMA R87, R87, R94, R86 ;  /* 0x0000005e57577223 */ /* 0x000fca0000000056 */
[----:B------:R0:W-:Y:S01]  /*4390*/  @P5 STG.E desc[UR16][R84.64+0x20], R87 ;  /* 0x0000205754005986 */ /* 0x0001e2000c101910 */
[----:B------:R-:W-:-:S13]  /*43a0*/  ISETP.GT.AND P5, PT, R96, 0x80, P1 ;  /* 0x000000806000780c */ /* 0x000fda0000fa4270 */
[----:B0-----:R-:W-:Y:S05]  /*43b0*/  @!P5 BRA `(.L_x_86) ;  /* 0x000000000004d947 */ /* 0x001fea0003800000 */
[----:B------:R0:W5:Y:S02]  /*43c0*/  LDG.E.LTC128B R106, desc[UR16][R8.64+0x200] ;  /* 0x00020010086a7981 */ /* 0x000164000c1e1920 */
.L_x_86:
[----:B------:R-:W-:Y:S05]  /*43d0*/  BSYNC B1 ;  /* 0x0000000000017941 */ /* 0x000fea0003800000 */
.L_x_85:
[----:B-----5:R-:W-:Y:S01]  /*43e0*/  FMUL R5, R106, R95 ;  /* 0x0000005f6a057220 */ /* 0x020fe20000400000 */
[----:B------:R-:W-:Y:S03]  /*43f0*/  BSSY B1, `(.L_x_87) ;  /* 0x0000007000017945 */ /* 0x000fe60003800000 */
[----:B------:R-:W-:-:S05]  /*4400*/  FFMA R5, R24, R94, R5 ;  /* 0x0000005e18057223 */ /* 0x000fca0000000005 */
[----:B------:R0:W-:Y:S01]  /*4410*/  @P5 STG.E desc[UR16][R12.64+0x200], R5 ;  /* 0x000200050c005986 */ /* 0x0001e2000c101910 */
[----:B------:R-:W-:-:S04]  /*4420*/  LOP3.LUT P5, RZ, R130, 0x2, RZ, 0xc0, !PT ;  /* 0x0000000282ff7812 */ /* 0x000fc800078ac0ff */
[----:B------:R-:W-:-:S13]  /*4430*/  ISETP.GT.AND P5, PT, R96, 0x80, P5 ;  /* 0x000000806000780c */ /* 0x000fda0002fa4270 */
[----:B0-----:R-:W-:Y:S05]  /*4440*/  @!P5 BRA `(.L_x_88) ;  /* 0x000000000004d947 */ /* 0x001fea0003800000 */
[----:B------:R0:W5:Y:S02]  /*4450*/  LDG.E.LTC128B R106, desc[UR16][R14.64+0x200] ;  /* 0x000200100e6a7981 */ /* 0x000164000c1e1920 */
.L_x_88:
[----:B------:R-:W-:Y:S05]  /*4460*/  BSYNC B1 ;  /* 0x0000000000017941 */ /* 0x000fea0003800000 */
.L_x_87:
[----:B-----5:R-:W-:Y:S01]  /*4470*/  FMUL R24, R106, R95 ;  /* 0x0000005f6a187220 */ /* 0x020fe20000400000 */
[----:B------:R-:W-:Y:S01]  /*4480*/  ISETP.GT.AND P1, PT, R96, 0x88, P1 ;  /* 0x000000886000780c */ /* 0x000fe20000f24270 */
[----:B------:R-:W-:Y:S02]  /*4490*/  BSSY B1, `(.L_x_89) ;  /* 0x0000005000017945 */ /* 0x000fe40003800000 */
[----:B------:R-:W-:-:S05]  /*44a0*/  FFMA R25, R25, R94, R24 ;  /* 0x0000005e19197223 */ /* 0x000fca0000000018 */
[----:B------:R0:W-:Y:S05]  /*44b0*/  @P5 STG.E desc[UR16][R10.64+0x200], R25 ;  /* 0x000200190a005986 */ /* 0x0001ea000c101910 */
[----:B------:R-:W-:Y:S05]  /*44c0*/  @!P1 BRA `(.L_x_90) ;  /* 0x0000000000049947 */ /* 0x000fea0003800000 */
[----:B------:R0:W5:Y:S02]  /*44d0*/  LDG.E.LTC128B R106, desc[UR16][R8.64+0x220] ;  /* 0x00022010086a7981 */ /* 0x000164000c1e1920 */
.L_x_90:
[----:B------:R-:W-:Y:S05]  /*44e0*/  BSYNC B1 ;  /* 0x0000000000017941 */ /* 0x000fea0003800000 */
.L_x_89:
[----:B-----5:R-:W-:Y:S01]  /*44f0*/  FMUL R5, R106, R95 ;  /* 0x0000005f6a057220 */ /* 0x020fe20000400000 */
[----:B------:R-:W-:Y:S01]  /*4500*/  LOP3.LUT P5, RZ, R130, 0x2, RZ, 0xc0, !PT ;  /* 0x0000000282ff7812 */ /* 0x000fe200078ac0ff */
[----:B------:R-:W-:Y:S02]  /*4510*/  BSSY B1, `(.L_x_91) ;  /* 0x0000006000017945 */ /* 0x000fe40003800000 */
[----:B------:R-:W-:-:S05]  /*4520*/  FFMA R5, R26, R94, R5 ;  /* 0x0000005e1a057223 */ /* 0x000fca0000000005 */
[----:B------:R0:W-:Y:S01]  /*4530*/  @P1 STG.E desc[UR16][R12.64+0x220], R5 ;  /* 0x000220050c001986 */ /* 0x0001e2000c101910 */
[----:B------:R-:W-:-:S13]  /*4540*/  ISETP.GT.AND P1, PT, R96, 0x88, P5 ;  /* 0x000000886000780c */ /* 0x000fda0002f24270 */
[----:B0-----:R-:W-:Y:S05]  /*4550*/  @!P1 BRA `(.L_x_92) ;  /* 0x0000000000049947 */ /* 0x001fea0003800000 */
[----:B------:R0:W5:Y:S02]  /*4560*/  LDG.E.LTC128B R106, desc[UR16][R14.64+0x220] ;  /* 0x000220100e6a7981 */ /* 0x000164000c1e1920 */
.L_x_92:
[----:B------:R-:W-:Y:S05]  /*4570*/  BSYNC B1 ;  /* 0x0000000000017941 */ /* 0x000fea0003800000 */
.L_x_91:
        /* <DEDUP_REMOVED lines=8> */
.L_x_94:
[----:B------:R-:W-:Y:S05]  /*4600*/  BSYNC B1 ;  /* 0x0000000000017941 */ /* 0x000fea0003800000 */
.L_x_93:
[----:B-----5:R-:W-:Y:S01]  /*4610*/  FMUL R5, R106, R95 ;  /* 0x0000005f6a057220 */ /* 0x020fe20000400000 */
[----:B------:R-:W-:Y:S03]  /*4620*/  BSSY B1, `(.L_x_95) ;  /* 0x0000006000017945 */ /* 0x000fe60003800000 */
[----:B------:R-:W-:-:S05]  /*4630*/  FFMA R5, R28, R94, R5 ;  /* 0x0000005e1c057223 */ /* 0x000fca0000000005 */
[----:B------:R0:W-:Y:S01]  /*4640*/  @P1 STG.E desc[UR16][R16.64+0x200], R5 ;  /* 0x0002000510001986 */ /* 0x0001e2000c101910 */
[----:B------:R-:W-:-:S13]  /*4650*/  ISETP.GT.AND P1, PT, R96, 0x80, P4 ;  /* 0x000000806000780c */ /* 0x000fda0002724270 */
[----:B0-----:R-:W-:Y:S05]  /*4660*/  @!P1 BRA `(.L_x_96) ;  /* 0x0000000000049947 */ /* 0x001fea0003800000 */
[----:B------:R0:W5:Y:S02]  /*4670*/  LDG.E.LTC128B R106, desc[UR16][R22.64+0x200] ;  /* 0x00020010166a7981 */ /* 0x000164000c1e1920 */
.L_x_96:
[----:B------:R-:W-:Y:S05]  /*4680*/  BSYNC B1 ;  /* 0x0000000000017941 */ /* 0x000fea0003800000 */
.L_x_95:
[----:B-----5:R-:W-:Y:S01]  /*4690*/  FMUL R8, R106, R95 ;  /* 0x0000005f6a087220 */ /* 0x020fe20000400000 */
[----:B------:R-:W-:Y:S03]  /*46a0*/  BSSY B1, `(.L_x_97) ;  /* 0x0000006000017945 */ /* 0x000fe60003800000 */
[----:B------:R-:W-:-:S05]  /*46b0*/  FFMA R29, R29, R94, R8 ;  /* 0x0000005e1d1d7223 */ /* 0x000fca0000000008 */
[----:B------:R0:W-:Y:S01]  /*46c0*/  @P1 STG.E desc[UR16][R20.64+0x200], R29 ;  /* 0x0002001d14001986 */ /* 0x0001e2000c101910 */
[----:B------:R-:W-:-:S13]  /*46d0*/  ISETP.GT.AND P1, PT, R96, 0x88, P5 ;  /* 0x000000886000780c */ /* 0x000fda0002f24270 */
[----:B0-----:R-:W-:Y:S05]  /*46e0*/  @!P1 BRA `(.L_x_98) ;  /* 0x0000000000049947 */ /* 0x001fea0003800000 */
[----:B------:R0:W5:Y:S02]  /*46f0*/  LDG.E.LTC128B R106, desc[UR16][R18.64+0x220] ;  /* 0x00022010126a7981 */ /* 0x000164000c1e1920 */
.L_x_98:
[----:B------:R-:W-:Y:S05]  /*4700*/  BSYNC B1 ;  /* 0x0000000000017941 */ /* 0x000fea0003800000 */
.L_x_97:
[----:B-----5:R-:W-:Y:S01]  /*4710*/  FMUL R5, R106, R95 ;  /* 0x0000005f6a057220 */ /* 0x020fe20000400000 */
[----:B------:R-:W-:Y:S01]  /*4720*/  ISETP.GT.AND P4, PT, R96, 0x88, P4 ;  /* 0x000000886000780c */ /* 0x000fe20002784270 */
[----:B------:R-:W-:Y:S02]  /*4730*/  BSSY B1, `(.L_x_99) ;  /* 0x0000005000017945 */ /* 0x000fe40003800000 */
[----:B------:R-:W-:-:S05]  /*4740*/  FFMA R5, R30, R94, R5 ;  /* 0x0000005e1e057223 */ /* 0x000fca0000000005 */
[----:B------:R0:W-:Y:S05]  /*4750*/  @P1 STG.E desc[UR16][R16.64+0x220], R5 ;  /* 0x0002200510001986 */ /* 0x0001ea000c101910 */
[----:B------:R-:W-:Y:S05]  /*4760*/  @!P4 BRA `(.L_x_100) ;  /* 0x000000000004c947 */ /* 0x000fea0003800000 */
[----:B------:R0:W5:Y:S02]  /*4770*/  LDG.E.LTC128B R106, desc[UR16][R22.64+0x220] ;  /* 0x00022010166a7981 */ /* 0x000164000c1e1920 */
.L_x_100:
[----:B------:R-:W-:Y:S05]  /*4780*/  BSYNC B1 ;  /* 0x0000000000017941 */ /* 0x000fea0003800000 */
.L_x_99:
[----:B-----5:R-:W-:Y:S01]  /*4790*/  FMUL R8, R106, R95 ;  /* 0x0000005f6a087220 */ /* 0x020fe20000400000 */
[----:B------:R-:W-:Y:S01]  /*47a0*/  LOP3.LUT P5, RZ, R130, 0x800, RZ, 0xc0, !PT ;  /* 0x0000080082ff7812 */ /* 0x000fe200078ac0ff */
[----:B------:R-:W-:Y:S02]  /*47b0*/  BSSY B1, `(.L_x_101) ;  /* 0x0000006000017945 */ /* 0x000fe40003800000 */
[----:B------:R-:W-:Y:S01]  /*47c0*/  FFMA R31, R31, R94, R8 ;  /* 0x0000005e1f1f7223 */ /* 0x000fe20000000008 */
[----:B------:R-:W-:-:S04]  /*47d0*/  ISETP.GT.AND P1, PT, R96, 0x80, P5 ;  /* 0x000000806000780c */ /* 0x000fc80002f24270 */
[----:B------:R0:W-:Y:S09]  /*47e0*/  @P4 STG.E desc[UR16][R20.64+0x220], R31 ;  /* 0x0002201f14004986 */ /* 0x0001f2000c101910 */
[----:B------:R-:W-:Y:S05]  /*47f0*/  @!P1 BRA `(.L_x_102) ;  /* 0x0000000000049947 */ /* 0x000fea0003800000 */
[----:B------:R0:W5:Y:S02]  /*4800*/  LDG.E.LTC128B R106, desc[UR16][R62.64+0x200] ;  /* 0x000200103e6a7981 */ /* 0x000164000c1e1920 */
.L_x_102:
[----:B------:R-:W-:Y:S05]  /*4810*/  BSYNC B1 ;  /* 0x0000000000017941 */ /* 0x000fea0003800000 */
.L_x_101:
[----:B0----5:R-:W-:Y:S01]  /*4820*/  FMUL R5, R106, R95 ;  /* 0x0000005f6a057220 */ /* 0x021fe20000400000 */
[----:B------:R-:W-:Y:S01]  /*4830*/  @P1 IMAD.MOV.U32 R8, RZ, RZ, R88 ;  /* 0x000000ffff081224 */ /* 0x000fe200078e0058 */
[----:B------:R-:W-:Y:S01]  /*4840*/  LOP3.LUT P4, RZ, R130, 0x400, RZ, 0xc0, !PT ;  /* 0x0000040082ff7812 */ /* 0x000fe2000788c0ff */
[----:B------:R-:W-:Y:S02]  /*4850*/  @P1 IMAD.MOV.U32 R9, RZ, RZ, R89 ;  /* 0x000000ffff091224 */ /* 0x000fe400078e0059 */
[----:B------:R-:W-:Y:S01]  /*4860*/  FFMA R5, R32, R94, R5 ;  /* 0x0000005e20057223 */ /* 0x000fe20000000005 */
[----:B------:R-:W-:Y:S04]  /*4870*/  BSSY B1, `(.L_x_103) ;  /* 0x0000005000017945 */ /* 0x000fe80003800000 */
[----:B------:R0:W-:Y:S01]  /*4880*/  @P1 STG.E desc[UR16][R8.64+0x200], R5 ;  /* 0x0002000508001986 */ /* 0x0001e2000c101910 */
[----:B------:R-:W-:-:S13]  /*4890*/  ISETP.GT.AND P1, PT, R96, 0x80, P4 ;  /* 0x000000806000780c */ /* 0x000fda0002724270 */
[----:B0-----:R-:W-:Y:S05]  /*48a0*/  @!P1 BRA `(.L_x_104) ;  /* 0x0000000000049947 */ /* 0x001fea0003800000 */
[----:B------:R0:W5:Y:S02]  /*48b0*/  LDG.E.LTC128B R106, desc[UR16][R60.64+0x200] ;  /* 0x000200103c6a7981 */ /* 0x000164000c1e1920 */
.L_x_104:
[----:B------:R-:W-:Y:S05]  /*48c0*/  BSYNC B1 ;  /* 0x0000000000017941 */ /* 0x000fea0003800000 */
.L_x_103:
[----:B-----5:R-:W-:Y:S01]  /*48d0*/  FMUL R8, R106, R95 ;  /* 0x0000005f6a087220 */ /* 0x020fe20000400000 */
[----:B------:R-:W-:Y:S01]  /*48e0*/  @P1 IMAD.MOV.U32 R9, RZ, RZ, R111 ;  /* 0x000000ffff091224 */ /* 0x000fe200078e006f */
[----:B------:R-:W-:Y:S02]  /*48f0*/  BSSY B1, `(.L_x_105) ;  /* 0x0000007000017945 */ /* 0x000fe40003800000 */
[----:B------:R-:W-:Y:S01]  /*4900*/  FFMA R33, R33, R94, R8 ;  /* 0x0000005e21217223 */ /* 0x000fe20000000008 */
[----:B------:R-:W-:-:S05]  /*4910*/  @P1 IMAD.MOV.U32 R8, RZ, RZ, R110 ;  /* 0x000000ffff081224 */ /* 0x000fca00078e006e */
[----:B------:R0:W-:Y:S01]  /*4920*/  @P1 STG.E desc[UR16][R8.64+0x200], R33 ;  /* 0x0002002108001986 */ /* 0x0001e2000c101910 */
[----:B------:R-:W-:-:S13]  /*4930*/  ISETP.GT.AND P1, PT, R96, 0x88, P5 ;  /* 0x000000886000780c */ /* 0x000fda0002f24270 */
[----:B0-----:R-:W-:Y:S05]  /*4940*/  @!P1 BRA `(.L_x_106) ;  /* 0x0000000000049947 */ /* 0x001fea0003800000 */
[----:B------:R0:W5:Y:S02]  /*4950*/  LDG.E.LTC128B R106, desc[UR16][R62.64+0x220] ;  /* 0x000220103e6a7981 */ /* 0x000164000c1e1920 */
.L_x_106:
[----:B------:R-:W-:Y:S05]  /*4960*/  BSYNC B1 ;  /* 0x0000000000017941 */ /* 0x000fea0003800000 */
.L_x_105:
[----:B-----5:R-:W-:Y:S01]  /*4970*/  FMUL R5, R106, R95 ;  /* 0x0000005f6a057220 */ /* 0x020fe20000400000 */
[----:B------:R-:W-:Y:S03]  /*4980*/  BSSY B1, `(.L_x_107) ;  /* 0x0000006000017945 */ /* 0x000fe60003800000 */
[----:B------:R-:W-:-:S05]  /*4990*/  FFMA R5, R34, R94, R5 ;  /* 0x0000005e22057223 */ /* 0x000fca0000000005 */
[----:B------:R0:W-:Y:S01]  /*49a0*/  @P1 STG.E desc[UR16][R88.64+0x220], R5 ;  /* 0x0002200558001986 */ /* 0x0001e2000c101910 */
[----:B------:R-:W-:-:S13]  /*49b0*/  ISETP.GT.AND P1, PT, R96, 0x88, P4 ;  /* 0x000000886000780c */ /* 0x000fda0002724270 */
[----:B0-----:R-:W-:Y:S05]  /*49c0*/  @!P1 BRA `(.L_x_108) ;  /* 0x0000000000049947 */ /* 0x001fea0003800000 */
[----:B------:R0:W5:Y:S02]  /*49d0*/  LDG.E.LTC128B R106, desc[UR16][R60.64+0x220] ;  /* 0x000220103c6a7981 */ /* 0x000164000c1e1920 */
.L_x_108:
[----:B------:R-:W-:Y:S05]  /*49e0*/  BSYNC B1 ;  /* 0x0000000000017941 */ /* 0x000fea0003800000 */
.L_x_107:
[----:B-----5:R-:W-:Y:S01]  /*49f0*/  FMUL R8, R106, R95 ;  /* 0x0000005f6a087220 */ /* 0x020fe20000400000 */
[----:B------:R-:W-:Y:S01]  /*4a00*/  ISETP.NE.AND P5, PT, R108, RZ, PT ;  /* 0x000000ff6c00720c */ /* 0x000fe20003fa5270 */
[----:B------:R-:W-:Y:S02]  /*4a10*/  BSSY B1, `(.L_x_109) ;  /* 0x0000006000017945 */ /* 0x000fe40003800000 */
[----:B------:R-:W-:-:S05]  /*4a20*/  FFMA R35, R35, R94, R8 ;  /* 0x0000005e23237223 */ /* 0x000fca0000000008 */
[----:B------:R0:W-:Y:S01]  /*4a30*/  @P1 STG.E desc[UR16][R110.64+0x220], R35 ;  /* 0x000220236e001986 */ /* 0x0001e2000c101910 */
[----:B------:R-:W-:-:S13]  /*4a40*/  ISETP.GT.AND P1, PT, R96, 0x80, P5 ;  /* 0x000000806000780c */ /* 0x000fda0002f24270 */
[----:B0-----:R-:W-:Y:S05]  /*4a50*/  @!P1 BRA `(.L_x_110) ;  /* 0x0000000000049947 */ /* 0x001fea0003800000 */
[----:B------:R0:W5:Y:S02]  /*4a60*/  LDG.E.LTC128B R106, desc[UR16][R58.64+0x200] ;  /* 0x000200103a6a7981 */ /* 0x000164000c1e1920 */
.L_x_110:
[----:B------:R-:W-:Y:S05]  /*4a70*/  BSYNC B1 ;  /* 0x0000000000017941 */ /* 0x000fea0003800000 */
.L_x_109:
        /* <DEDUP_REMOVED lines=8> */
.L_x_112:
[----:B------:R-:W-:Y:S05]  /*4b00*/  BSYNC B1 ;  /* 0x0000000000017941 */ /* 0x000fea0003800000 */
.L_x_111:
[----:B-----5:R-:W-:Y:S01]  /*4b10*/  FMUL R8, R106, R95 ;  /* 0x0000005f6a087220 */ /* 0x020fe20000400000 */
[----:B------:R-:W-:Y:S03]  /*4b20*/  BSSY B1, `(.L_x_113) ;  /* 0x0000006000017945 */ /* 0x000fe60003800000 */
[----:B------:R-:W-:-:S05]  /*4b30*/  FFMA R37, R37, R94, R8 ;  /* 0x0000005e25257223 */ /* 0x000fca0000000008 */
[----:B------:R0:W-:Y:S01]  /*4b40*/  @P1 STG.E desc[UR16][R66.64+0x200], R37 ;  /* 0x0002002542001986 */ /* 0x0001e2000c101910 */
[----:B------:R-:W-:-:S13]  /*4b50*/  ISETP.GT.AND P1, PT, R96, 0x88, P5 ;  /* 0x000000886000780c */ /* 0x000fda0002f24270 */
[----:B0-----:R-:W-:Y:S05]  /*4b60*/  @!P1 BRA `(.L_x_114) ;  /* 0x0000000000049947 */ /* 0x001fea0003800000 */
[----:B------:R0:W5:Y:S02]  /*4b70*/  LDG.E.LTC128B R106, desc[UR16][R58.64+0x220] ;  /* 0x000220103a6a7981 */ /* 0x000164000c1e1920 */
.L_x_114:
[----:B------:R-:W-:Y:S05]  /*4b80*/  BSYNC B1 ;  /* 0x0000000000017941 */ /* 0x000fea0003800000 */
.L_x_113:
[----:B-----5:R-:W-:Y:S01]  /*4b90*/  FMUL R5, R106, R95 ;  /* 0x0000005f6a057220 */ /* 0x020fe20000400000 */
[----:B------:R-:W-:Y:S03]  /*4ba0*/  BSSY B1, `(.L_x_115) ;  /* 0x0000006000017945 */ /* 0x000fe60003800000 */
[----:B------:R-:W-:-:S05]  /*4bb0*/  FFMA R5, R38, R94, R5 ;  /* 0x0000005e26057223 */ /* 0x000fca0000000005 */
[----:B------:R0:W-:Y:S01]  /*4bc0*/  @P1 STG.E desc[UR16][R68.64+0x220], R5 ;  /* 0x0002200544001986 */ /* 0x0001e2000c101910 */
[----:B------:R-:W-:-:S13]  /*4bd0*/  ISETP.GT.AND P1, PT, R96, 0x88, P4 ;  /* 0x000000886000780c */ /* 0x000fda0002724270 */
[----:B0-----:R-:W-:Y:S05]  /*4be0*/  @!P1 BRA `(.L_x_116) ;  /* 0x0000000000049947 */ /* 0x001fea0003800000 */
[----:B------:R0:W5:Y:S02]  /*4bf0*/  LDG.E.LTC128B R106, desc[UR16][R56.64+0x220] ;  /* 0x00022010386a7981 */ /* 0x000164000c1e1920 */
.L_x_116:
[----:B------:R-:W-:Y:S05]  /*4c00*/  BSYNC B1 ;  /* 0x0000000000017941 */ /* 0x000fea0003800000 */
.L_x_115:
        /* <DEDUP_REMOVED lines=8> */
.L_x_118:
[----:B------:R-:W-:Y:S05]  /*4c90*/  BSYNC B1 ;  /* 0x0000000000017941 */ /* 0x000fea0003800000 */
.L_x_117:
        /* <DEDUP_REMOVED lines=8> */
.L_x_120:
[----:B------:R-:W-:Y:S05]  /*4d20*/  BSYNC B1 ;  /* 0x0000000000017941 */ /* 0x000fea0003800000 */
.L_x_119:
[----:B-----5:R-:W-:Y:S01]  /*4d30*/  FMUL R8, R106, R95 ;  /* 0x0000005f6a087220 */ /* 0x020fe20000400000 */
[----:B------:R-:W-:Y:S03]  /*4d40*/  BSSY B1, `(.L_x_121) ;  /* 0x0000006000017945 */ /* 0x000fe60003800000 */
[----:B------:R-:W-:-:S05]  /*4d50*/  FFMA R41, R41, R94, R8 ;  /* 0x0000005e29297223 */ /* 0x000fca0000000008 */
[----:B------:R0:W-:Y:S01]  /*4d60*/  @P1 STG.E desc[UR16][R114.64+0x200], R41 ;  /* 0x0002002972001986 */ /* 0x0001e2000c101910 */
[----:B------:R-:W-:-:S13]  /*4d70*/  ISETP.GT.AND P1, PT, R96, 0x88, P5 ;  /* 0x000000886000780c */ /* 0x000fda0002f24270 */
[----:B0-----:R-:W-:Y:S05]  /*4d80*/  @!P1 BRA `(.L_x_122) ;  /* 0x0000000000049947 */ /* 0x001fea0003800000 */
[----:B------:R0:W5:Y:S02]  /*4d90*/  LDG.E.LTC128B R106, desc[UR16][R92.64+0x220] ;  /* 0x000220105c6a7981 */ /* 0x000164000c1e1920 */
.L_x_122:
[----:B------:R-:W-:Y:S05]  /*4da0*/  BSYNC B1 ;  /* 0x0000000000017941 */ /* 0x000fea0003800000 */
.L_x_121:
[----:B-----5:R-:W-:Y:S01]  /*4db0*/  FMUL R5, R106, R95 ;  /* 0x0000005f6a057220 */ /* 0x020fe20000400000 */
[----:B------:R-:W-:Y:S03]  /*4dc0*/  BSSY B1, `(.L_x_123) ;  /* 0x0000006000017945 */ /* 0x000fe60003800000 */
[----:B------:R-:W-:-:S05]  /*4dd0*/  FFMA R5, R42, R94, R5 ;  /* 0x0000005e2a057223 */ /* 0x000fca0000000005 */
[----:B------:R0:W-:Y:S01]  /*4de0*/  @P1 STG.E desc[UR16][R72.64+0x220], R5 ;  /* 0x0002200548001986 */ /* 0x0001e2000c101910 */
[----:B------:R-:W-:-:S13]  /*4df0*/  ISETP.GT.AND P1, PT, R96, 0x88, P4 ;  /* 0x000000886000780c */ /* 0x000fda0002724270 */
[----:B0-----:R-:W-:Y:S05]  /*4e00*/  @!P1 BRA `(.L_x_124) ;  /* 0x0000000000049947 */ /* 0x001fea0003800000 */
[----:B------:R0:W5:Y:S02]  /*4e10*/  LDG.E.LTC128B R106, desc[UR16][R90.64+0x220] ;  /* 0x000220105a6a7981 */ /* 0x000164000c1e1920 */
.L_x_124:
[----:B------:R-:W-:Y:S05]  /*4e20*/  BSYNC B1 ;  /* 0x0000000000017941 */ /* 0x000fea0003800000 */
.L_x_123:
        /* <DEDUP_REMOVED lines=8> */
.L_x_126:
[----:B------:R-:W-:Y:S05]  /*4eb0*/  BSYNC B1 ;  /* 0x0000000000017941 */ /* 0x000fea0003800000 */
.L_x_125:
        /* <DEDUP_REMOVED lines=8> */
.L_x_128:
[----:B------:R-:W-:Y:S05]  /*4f40*/  BSYNC B1 ;  /* 0x0000000000017941 */ /* 0x000fea0003800000 */
.L_x_127:
[----:B-----5:R-:W-:Y:S01]  /*4f50*/  FMUL R8, R106, R95 ;  /* 0x0000005f6a087220 */ /* 0x020fe20000400000 */
[----:B------:R-:W-:Y:S03]  /*4f60*/  BSSY B1, `(.L_x_129) ;  /* 0x0000006000017945 */ /* 0x000fe60003800000 */
[----:B------:R-:W-:-:S05]  /*4f70*/  FFMA R45, R45, R94, R8 ;  /* 0x0000005e2d2d7223 */ /* 0x000fca0000000008 */
[----:B------:R0:W-:Y:S01]  /*4f80*/  @P1 STG.E desc[UR16][R122.64+0x200], R45 ;  /* 0x0002002d7a001986 */ /* 0x0001e2000c101910 */
[----:B------:R-:W-:-:S13]  /*4f90*/  ISETP.GT.AND P1, PT, R96, 0x88, P5 ;  /* 0x000000886000780c */ /* 0x000fda0002f24270 */
[----:B0-----:R-:W-:Y:S05]  /*4fa0*/  @!P1 BRA `(.L_x_130) ;  /* 0x0000000000049947 */ /* 0x001fea0003800000 */
[----:B------:R0:W5:Y:S02]  /*4fb0*/  LDG.E.LTC128B R106, desc[UR16][R128.64+0x220] ;  /* 0x00022010806a7981 */ /* 0x000164000c1e1920 */
.L_x_130:
[----:B------:R-:W-:Y:S05]  /*4fc0*/  BSYNC B1 ;  /* 0x0000000000017941 */ /* 0x000fea0003800000 */
.L_x_129:
[----:B-----5:R-:W-:Y:S01]  /*4fd0*/  FMUL R5, R106, R95 ;  /* 0x0000005f6a057220 */ /* 0x020fe20000400000 */
[----:B------:R-:W-:Y:S03]  /*4fe0*/  BSSY B1, `(.L_x_131) ;  /* 0x0000006000017945 */ /* 0x000fe60003800000 */
[----:B------:R-:W-:-:S05]  /*4ff0*/  FFMA R5, R46, R94, R5 ;  /* 0x0000005e2e057223 */ /* 0x000fca0000000005 */
[----:B------:R0:W-:Y:S01]  /*5000*/  @P1 STG.E desc[UR16][R76.64+0x220], R5 ;  /* 0x000220054c001986 */ /* 0x0001e2000c101910 */
[----:B------:R-:W-:-:S13]  /*5010*/  ISETP.GT.AND P1, PT, R96, 0x88, P4 ;  /* 0x000000886000780c */ /* 0x000fda0002724270 */
[----:B0-----:R-:W-:Y:S05]  /*5020*/  @!P1 BRA `(.L_x_132) ;  /* 0x0000000000049947 */ /* 0x001fea0003800000 */
[----:B------:R0:W5:Y:S02]  /*5030*/  LDG.E.LTC128B R106, desc[UR16][R126.64+0x220] ;  /* 0x000220107e6a7981 */ /* 0x000164000c1e1920 */
.L_x_132:
[----:B------:R-:W-:Y:S05]  /*5040*/  BSYNC B1 ;  /* 0x0000000000017941 */ /* 0x000fea0003800000 */
.L_x_131:
        /* <DEDUP_REMOVED lines=8> */
.L_x_134:
[----:B------:R-:W-:Y:S05]  /*50d0*/  BSYNC B1 ;  /* 0x0000000000017941 */ /* 0x000fea0003800000 */
.L_x_133:
[----:B-----5:R-:W-:Y:S01]  /*50e0*/  FMUL R5, R106, R95 ;  /* 0x0000005f6a057220 */ /* 0x020fe20000400000 */
[----:B------:R-:W-:Y:S03]  /*50f0*/  BSSY B1, `(.L_x_135) ;  /* 0x0000006000017945 */ /* 0x000fe60003800000 */
[----:B------:R-:W-:-:S05]  /*5100*/  FFMA R5, R48, R94, R5 ;  /* 0x0000005e30057223 */ /* 0x000fca0000000005 */
[----:B------:R0:W-:Y:S01]  /*5110*/  @P1 STG.E desc[UR16][R78.64+0x200], R5 ;  /* 0x000200054e001986 */ /* 0x0001e2000c101910 */
[----:B------:R-:W-:-:S13]  /*5120*/  ISETP.GT.AND P1, PT, R96, 0x80, P6 ;  /* 0x000000806000780c */ /* 0x000fda0003724270 */
[----:B0-----:R-:W-:Y:S05]  /*5130*/  @!P1 BRA `(.L_x_136) ;  /* 0x0000000000049947 */ /* 0x001fea0003800000 */
[----:B------:R0:W5:Y:S02]  /*5140*/  LDG.E.LTC128B R106, desc[UR16][R148.64+0x200] ;  /* 0x00020010946a7981 */ /* 0x000164000c1e1920 */
.L_x_136:
[----:B------:R-:W-:Y:S05]  /*5150*/  BSYNC B1 ;  /* 0x0000000000017941 */ /* 0x000fea0003800000 */
.L_x_135:
[----:B-----5:R-:W-:Y:S01]  /*5160*/  FMUL R8, R106, R95 ;  /* 0x0000005f6a087220 */ /* 0x020fe20000400000 */
[----:B------:R-:W-:Y:S01]  /*5170*/  ISETP.GT.AND P4, PT, R96, 0x88, P4 ;  /* 0x000000886000780c */ /* 0x000fe20002784270 */
[----:B------:R-:W-:Y:S02]  /*5180*/  BSSY B1, `(.L_x_137) ;  /* 0x0000005000017945 */ /* 0x000fe40003800000 */
[----:B------:R-:W-:-:S05]  /*5190*/  FFMA R49, R49, R94, R8 ;  /* 0x0000005e31317223 */ /* 0x000fca0000000008 */
[----:B------:R0:W-:Y:S05]  /*51a0*/  @P1 STG.E desc[UR16][R118.64+0x200], R49 ;  /* 0x0002003176001986 */ /* 0x0001ea000c101910 */
[----:B------:R-:W-:Y:S05]  /*51b0*/  @!P4 BRA `(.L_x_138) ;  /* 0x000000000004c947 */ /* 0x000fea0003800000 */
[----:B------:R0:W5:Y:S02]  /*51c0*/  LDG.E.LTC128B R106, desc[UR16][R146.64+0x220] ;  /* 0x00022010926a7981 */ /* 0x000164000c1e1920 */
.L_x_138:
[----:B------:R-:W-:Y:S05]  /*51d0*/  BSYNC B1 ;  /* 0x0000000000017941 */ /* 0x000fea0003800000 */
.L_x_137:
[----:B-----5:R-:W-:Y:S01]  /*51e0*/  FMUL R5, R106, R95 ;  /* 0x0000005f6a057220 */ /* 0x020fe20000400000 */
[----:B------:R-:W-:Y:S01]  /*51f0*/  ISETP.GT.AND P1, PT, R96, 0x88, P6 ;  /* 0x000000886000780c */ /* 0x000fe20003724270 */
[----:B------:R-:W-:Y:S02]  /*5200*/  BSSY B1, `(.L_x_139) ;  /* 0x0000005000017945 */ /* 0x000fe40003800000 */
[----:B------:R-:W-:-:S05]  /*5210*/  FFMA R5, R50, R94, R5 ;  /* 0x0000005e32057223 */ /* 0x000fca0000000005 */
[----:B------:R0:W-:Y:S05]  /*5220*/  @P4 STG.E desc[UR16][R80.64+0x220], R5 ;  /* 0x0002200550004986 */ /* 0x0001ea000c101910 */
[----:B------:R-:W-:Y:S05]  /*5230*/  @!P1 BRA `(.L_x_140) ;  /* 0x0000000000049947 */ /* 0x000fea0003800000 */
[----:B------:R0:W5:Y:S02]  /*5240*/  LDG.E.LTC128B R106, desc[UR16][R148.64+0x220] ;  /* 0x00022010946a7981 */ /* 0x000164000c1e1920 */
.L_x_140:
[----:B------:R-:W-:Y:S05]  /*5250*/  BSYNC B1 ;  /* 0x0000000000017941 */ /* 0x000fea0003800000 */
.L_x_139:
[----:B-----5:R-:W-:Y:S01]  /*5260*/  FMUL R8, R106, R95 ;  /* 0x0000005f6a087220 */ /* 0x020fe20000400000 */
[----:B------:R-:W-:Y:S01]  /*5270*/  ISETP.GT.AND P4, PT, R96, 0x80, P3 ;  /* 0x000000806000780c */ /* 0x000fe20001f84270 */
[----:B------:R-:W-:Y:S02]  /*5280*/  BSSY B1, `(.L_x_141) ;  /* 0x0000005000017945 */ /* 0x000fe40003800000 */
[----:B------:R-:W-:-:S05]  /*5290*/  FFMA R51, R51, R94, R8 ;  /* 0x0000005e33337223 */ /* 0x000fca0000000008 */
[----:B------:R0:W-:Y:S05]  /*52a0*/  @P1 STG.E desc[UR16][R120.64+0x220], R51 ;  /* 0x0002203378001986 */ /* 0x0001ea000c101910 */
[----:B------:R-:W-:Y:S05]  /*52b0*/  @!P4 BRA `(.L_x_142) ;  /* 0x000000000004c947 */ /* 0x000fea0003800000 */
[----:B------:R0:W5:Y:S02]  /*52c0*/  LDG.E.LTC128B R106, desc[UR16][R98.64+0x200] ;  /* 0x00020010626a7981 */ /* 0x000164000c1e1920 */
.L_x_142:
[----:B------:R-:W-:Y:S05]  /*52d0*/  BSYNC B1 ;  /* 0x0000000000017941 */ /* 0x000fea0003800000 */
.L_x_141:
[----:B0----5:R-:W-:Y:S01]  /*52e0*/  FMUL R5, R106, R95 ;  /* 0x0000005f6a057220 */ /* 0x021fe20000400000 */
[----:B------:R-:W-:Y:S01]  /*52f0*/  ISETP.GT.AND P1, PT, R96, 0x80, P2 ;  /* 0x000000806000780c */ /* 0x000fe20001724270 */
[----:B------:R-:W-:Y:S02]  /*5300*/  BSSY B1, `(.L_x_143) ;  /* 0x0000005000017945 */ /* 0x000fe40003800000 */
[----:B------:R-:W-:-:S05]  /*5310*/  FFMA R5, R52, R94, R5 ;  /* 0x0000005e34057223 */ /* 0x000fca0000000005 */
[----:B------:R0:W-:Y:S05]  /*5320*/  @P4 STG.E desc[UR16][R82.64+0x200], R5 ;  /* 0x0002000552004986 */ /* 0x0001ea000c101910 */
[----:B------:R-:W-:Y:S05]  /*5330*/  @!P1 BRA `(.L_x_144) ;  /* 0x0000000000049947 */ /* 0x000fea0003800000 */
[----:B------:R0:W5:Y:S02]  /*5340*/  LDG.E.LTC128B R106, desc[UR16][R100.64+0x200] ;  /* 0x00020010646a7981 */ /* 0x000164000c1e1920 */
.L_x_144:
[----:B------:R-:W-:Y:S05]  /*5350*/  BSYNC B1 ;  /* 0x0000000000017941 */ /* 0x000fea0003800000 */
.L_x_143:
[----:B-----5:R-:W-:Y:S01]  /*5360*/  FMUL R8, R106, R95 ;  /* 0x0000005f6a087220 */ /* 0x020fe20000400000 */
[----:B------:R-:W-:Y:S01]  /*5370*/  ISETP.GT.AND P3, PT, R96, 0x88, P3 ;  /* 0x000000886000780c */ /* 0x000fe20001f64270 */
[----:B------:R-:W-:Y:S02]  /*5380*/  BSSY B1, `(.L_x_145) ;  /* 0x0000005000017945 */ /* 0x000fe40003800000 */
[----:B------:R-:W-:-:S05]  /*5390*/  FFMA R53, R53, R94, R8 ;  /* 0x0000005e35357223 */ /* 0x000fca0000000008 */
[----:B------:R0:W-:Y:S05]  /*53a0*/  @P1 STG.E desc[UR16][R102.64+0x200], R53 ;  /* 0x0002003566001986 */ /* 0x0001ea000c101910 */
[----:B------:R-:W-:Y:S05]  /*53b0*/  @!P3 BRA `(.L_x_146) ;  /* 0x000000000004b947 */ /* 0x000fea0003800000 */
[----:B------:R0:W5:Y:S02]  /*53c0*/  LDG.E.LTC128B R106, desc[UR16][R98.64+0x220] ;  /* 0x00022010626a7981 */ /* 0x000164000c1e1920 */
.L_x_146:
[----:B------:R-:W-:Y:S05]  /*53d0*/  BSYNC B1 ;  /* 0x0000000000017941 */ /* 0x000fea0003800000 */
.L_x_145:
[----:B0----5:R-:W-:Y:S01]  /*53e0*/  FMUL R5, R106, R95 ;  /* 0x0000005f6a057220 */ /* 0x021fe20000400000 */
[----:B------:R-:W-:Y:S01]  /*53f0*/  ISETP.GT.AND P2, PT, R96, 0x88, P2 ;  /* 0x000000886000780c */ /* 0x000fe20001744270 */
[----:B------:R-:W-:Y:S02]  /*5400*/  BSSY B1, `(.L_x_147) ;  /* 0x0000005000017945 */ /* 0x000fe40003800000 */
[----:B------:R-:W-:-:S05]  /*5410*/  FFMA R5, R54, R94, R5 ;  /* 0x0000005e36057223 */ /* 0x000fca0000000005 */
[----:B------:R0:W-:Y:S05]  /*5420*/  @P3 STG.E desc[UR16][R104.64+0x220], R5 ;  /* 0x0002200568003986 */ /* 0x0001ea000c101910 */
[----:B------:R-:W-:Y:S05]  /*5430*/  @!P2 BRA `(.L_x_148) ;  /* 0x000000000004a947 */ /* 0x000fea0003800000 */
[----:B------:R0:W5:Y:S02]  /*5440*/  LDG.E.LTC128B R106, desc[UR16][R100.64+0x220] ;  /* 0x00022010646a7981 */ /* 0x000164000c1e1920 */
.L_x_148:
[----:B------:R-:W-:Y:S05]  /*5450*/  BSYNC B1 ;  /* 0x0000000000017941 */ /* 0x000fea0003800000 */
.L_x_147:
[----:B-----5:R-:W-:-:S04]  /*5460*/  FMUL R106, R106, R95 ;  /* 0x0000005f6a6a7220 */ /* 0x020fc80000400000 */
[----:B------:R-:W-:Y:S01]  /*5470*/  FFMA R55, R55, R94, R106 ;  /* 0x0000005e37377223 */ /* 0x000fe2000000006a */
[----:B------:R-:W-:Y:S06]  /*5480*/  @!P2 BRA `(.L_x_149) ;  /* 0x0000001000a0a947 */ /* 0x000fec0003800000 */
[----:B------:R0:W-:Y:S01]  /*5490*/  STG.E desc[UR16][R84.64+0x220], R55 ;  /* 0x0002203754007986 */ /* 0x0001e2000c101910 */
[----:B------:R-:W-:Y:S05]  /*54a0*/  BRA `(.L_x_149) ;  /* 0x0000001000987947 */ /* 0x000fea0003800000 */
.L_x_26:
[----:B------:R-:W-:Y:S01]  /*54b0*/  ULDC.64 UR8, c[0x0][0x6c0] ;  /* 0x0001b00000087ab9 */ /* 0x000fe20000000a00 */
[----:B------:R-:W-:Y:S01]  /*54c0*/  P2R R104, PR, RZ, 0x1 ;  /* 0x00000001ff687803 */ /* 0x000fe20000000000 */
[-C--:B--2---:R-:W-:Y:S01]  /*54d0*/  FMUL R5, R56, R94.reuse ;  /* 0x0000005e38057220 */ /* 0x084fe20000400000 */
[----:B------:R-:W-:Y:S01]  /*54e0*/  LEA R88, P2, R14, UR8, 0x2 ;  /* 0x000000080e587c11 */ /* 0x000fe2000f8410ff */
[-C--:B------:R-:W-:Y:S01]  /*54f0*/  FMUL R57, R57, R94.reuse ;  /* 0x0000005e39397220 */ /* 0x080fe20000400000 */
[----:B------:R-:W-:Y:S01]  /*5500*/  ISETP.GT.AND P0, PT, R97, 0x1, PT ;  /* 0x000000016100780c */ /* 0x000fe20003f04270 */
[-C--:B------:R-:W-:Y:S01]  /*5510*/  FMUL R11, R58, R94.reuse ;  /* 0x0000005e3a0b7220 */ /* 0x080fe20000400000 */
[----:B------:R-:W-:Y:S01]  /*5520*/  LEA.HI.X R89, R14, UR9, R13, 0x2, P2 ;  /* 0x000000090e597c11 */ /* 0x000fe200090f140d */
[----:B------:R-:W-:Y:S01]  /*5530*/  FMUL R59, R59, R94 ;  /* 0x0000005e3b3b7220 */ /* 0x000fe20000400000 */
[----:B------:R-:W-:Y:S01]  /*5540*/  ISETP.GT.AND P2, PT, R96, RZ, P0 ;  /* 0x000000ff6000720c */ /* 0x000fe20000744270 */
[C---:B------:R-:W-:Y:S01]  /*5550*/  IMAD.SHL.U32 R107, R20.reuse, 0x20, RZ ;  /* 0x00000020146b7824 */ /* 0x040fe200078e00ff */
[----:B------:R-:W-:Y:S01]  /*5560*/  LEA R92, P4, R20, R88, 0x2 ;  /* 0x00000058145c7211 */ /* 0x000fe200078810ff */
[----:B------:R0:W-:Y:S01]  /*5570*/  @P3 STG.E desc[UR16][R88.64], R5 ;  /* 0x0000000558003986 */ /* 0x0001e2000c101910 */
[----:B------:R-:W-:Y:S01]  /*5580*/  ISETP.GT.AND P3, PT, R96, 0x8, P1 ;  /* 0x000000086000780c */ /* 0x000fe20000f64270 */
[----:B------:R-:W-:Y:S01]  /*5590*/  IMAD R99, R21, 0x1c, RZ ;  /* 0x0000001c15637824 */ /* 0x000fe200078e02ff */
[C-C-:B------:R-:W-:Y:S01]  /*55a0*/  LEA.HI.X R93, R20.reuse, R89, R21.reuse, 0x2, P4 ;  /* 0x00000059145d7211 */ /* 0x140fe200020f1415 */
[-C--:B------:R-:W-:Y:S01]  /*55b0*/  FMUL R13, R63, R94.reuse ;  /* 0x0000005e3f0d7220 */ /* 0x080fe20000400000 */
[----:B------:R-:W-:Y:S01]  /*55c0*/  SHF.L.U64.HI R105, R20, 0x5, R21 ;  /* 0x0000000514697819 */ /* 0x000fe20000010215 */
[----:B------:R-:W-:Y:S01]  /*55d0*/  FMUL R15, R66, R94 ;  /* 0x0000005e420f7220 */ /* 0x000fe20000400000 */
[C---:B------:R-:W-:Y:S01]  /*55e0*/  ISETP.GT.AND P6, PT, R97.reuse, 0x8, PT ;  /* 0x000000086100780c */ /* 0x040fe20003fc4270 */
[----:B------:R-:W-:Y:S01]  /*55f0*/  IMAD.WIDE.U32 R8, R20, 0x1c, R92 ;  /* 0x0000001c14087825 */ /* 0x000fe200078e005c */
[----:B------:R-:W-:Y:S01]  /*5600*/  ISETP.GT.AND P5, PT, R97, 0x9, PT ;  /* 0x000000096100780c */ /* 0x000fe20003fa4270 */
[----:B------:R-:W-:Y:S01]  /*5610*/  @P2 STG.E desc[UR16][R92.64], R57 ;  /* 0x000000395c002986 */ /* 0x000fe2000c101910 */
[----:B------:R-:W-:Y:S01]  /*5620*/  ISETP.GT.AND P2, PT, R96, 0x8, P0 ;  /* 0x000000086000780c */ /* 0x000fe20000744270 */
[----:B------:R-:W-:-:S02]  /*5630*/  IMAD.IADD R99, R99, 0x1, R9 ;  /* 0x0000000163637824 */ /* 0x000fc400078e0209 */
[-C--:B0-----:R-:W-:Y:S01]  /*5640*/  FMUL R5, R60, R94.reuse ;  /* 0x0000005e3c057220 */ /* 0x081fe20000400000 */
[----:B------:R0:W-:Y:S01]  /*5650*/  @P3 STG.E desc[UR16][R88.64+0x20], R11 ;  /* 0x0000200b58003986 */ /* 0x0001e2000c101910 */
[----:B------:R-:W-:Y:S01]  /*5660*/  ISETP.GT.AND P3, PT, R96, RZ, P6 ;  /* 0x000000ff6000720c */ /* 0x000fe20003764270 */
[----:B------:R-:W-:Y:S02]  /*5670*/  IMAD.MOV.U32 R98, RZ, RZ, R8 ;  /* 0x000000ffff627224 */ /* 0x000fe400078e0008 */
[-C--:B------:R-:W-:Y:S01]  /*5680*/  FMUL R9, R61, R94.reuse ;  /* 0x0000005e3d097220 */ /* 0x080fe20000400000 */
[----:B------:R-:W-:Y:S01]  /*5690*/  P2R R102, PR, RZ, 0x1 ;  /* 0x00000001ff667803 */ /* 0x000fe20000000000 */
[-C--:B------:R-:W-:Y:S01]  /*56a0*/  FMUL R67, R67, R94.reuse ;  /* 0x0000005e43437220 */ /* 0x080fe20000400000 */
[----:B------:R-:W-:Y:S01]  /*56b0*/  ISETP.GT.AND P0, PT, R97, 0x11, PT ;  /* 0x000000116100780c */ /* 0x000fe20003f04270 */
[-C--:B------:R-:W-:Y:S01]  /*56c0*/  FMUL R69, R69, R94.reuse ;  /* 0x0000005e45457220 */ /* 0x080fe20000400000 */
[-C--:B------:R-:W-:Y:S01]  /*56d0*/  FMUL R71, R71, R94.reuse ;  /* 0x0000005e47477220 */ /* 0x080fe20000400000 */
[----:B------:R-:W-:Y:S01]  /*56e0*/  FMUL R21, R72, R94 ;  /* 0x0000005e48157220 */ /* 0x000fe20000400000 */
[----:B------:R1:W-:Y:S01]  /*56f0*/  @P2 STG.E desc[UR16][R92.64+0x20], R59 ;  /* 0x0000203b5c002986 */ /* 0x0003e2000c101910 */
[----:B------:R-:W-:Y:S01]  /*5700*/  IADD3 R100, P2, R107, R92, RZ ;  /* 0x0000005c6b647210 */ /* 0x000fe20007f5e0ff */
[-C--:B0-----:R-:W-:Y:S01]  /*5710*/  FMUL R11, R62, R94.reuse ;  /* 0x0000005e3e0b7220 */ /* 0x081fe20000400000 */
[-C--:B------:R-:W-:Y:S01]  /*5720*/  FMUL R73, R73, R94.reuse ;  /* 0x0000005e49497220 */ /* 0x080fe20000400000 */
[----:B------:R0:W-:Y:S01]  /*5730*/  @P3 STG.E desc[UR16][R98.64], R5 ;  /* 0x0000000562003986 */ /* 0x0001e2000c101910 */
[----:B------:R-:W-:Y:S01]  /*5740*/  ISETP.GT.AND P3, PT, R97, 0x10, PT ;  /* 0x000000106100780c */ /* 0x000fe20003f64270 */
[----:B------:R-:W-:Y:S01]  /*5750*/  IMAD.X R101, R105, 0x1, R93, P2 ;  /* 0x0000000169657824 */ /* 0x000fe200010e065d */
[----:B------:R-:W-:Y:S01]  /*5760*/  ISETP.GT.AND P2, PT, R96, RZ, P5 ;  /* 0x000000ff6000720c */ /* 0x000fe20002f44270 */
[-C--:B------:R-:W-:Y:S01]  /*5770*/  FMUL R75, R75, R94.reuse ;  /* 0x0000005e4b4b7220 */ /* 0x080fe20000400000 */
[-C--:B------:R-:W-:Y:S01]  /*5780*/  FMUL R57, R76, R94.reuse ;  /* 0x0000005e4c397220 */ /* 0x080fe20000400000 */
[-C--:B------:R-:W-:Y:S01]  /*5790*/  FMUL R77, R77, R94.reuse ;  /* 0x0000005e4d4d7220 */ /* 0x080fe20000400000 */
[-C--:B------:R-:W-:Y:S01]  /*57a0*/  FMUL R79, R79, R94.reuse ;  /* 0x0000005e4f4f7220 */ /* 0x080fe20000400000 */
[-C--:B-1----:R-:W-:Y:S01]  /*57b0*/  FMUL R59, R80, R94.reuse ;  /* 0x0000005e503b7220 */ /* 0x082fe20000400000 */
[-C--:B------:R-:W-:Y:S01]  /*57c0*/  FMUL R81, R81, R94.reuse ;  /* 0x0000005e51517220 */ /* 0x080fe20000400000 */
[-C--:B------:R-:W-:Y:S01]  /*57d0*/  FMUL R83, R83, R94.reuse ;  /* 0x0000005e53537220 */ /* 0x080fe20000400000 */
[-C--:B------:R-:W-:Y:S01]  /*57e0*/  FMUL R103, R84, R94.reuse ;  /* 0x0000005e54677220 */ /* 0x080fe20000400000 */
[-C--:B0-----:R-:W-:Y:S01]  /*57f0*/  FMUL R5, R64, R94.reuse ;  /* 0x0000005e40057220 */ /* 0x081fe20000400000 */
[-C--:B------:R-:W-:Y:S01]  /*5800*/  FMUL R85, R85, R94.reuse ;  /* 0x0000005e55557220 */ /* 0x080fe20000400000 */
[-C--:B------:R-:W-:Y:S01]  /*5810*/  FMUL R87, R87, R94.reuse ;  /* 0x0000005e57577220 */ /* 0x080fe20000400000 */
[-C--:B------:R-:W-:Y:S01]  /*5820*/  FMUL R25, R25, R94.reuse ;  /* 0x0000005e19197220 */ /* 0x080fe20000400000 */
[----:B------:R-:W-:Y:S01]  /*5830*/  @P2 STG.E desc[UR16][R100.64], R9 ;  /* 0x0000000964002986 */ /* 0x000fe2000c101910 */
[C---:B------:R-:W-:Y:S01]  /*5840*/  ISETP.GT.AND P2, PT, R96.reuse, 0x8, P6 ;  /* 0x000000086000780c */ /* 0x040fe20003744270 */
[-C--:B------:R-:W-:Y:S01]  /*5850*/  FMUL R27, R27, R94.reuse ;  /* 0x0000005e1b1b7220 */ /* 0x080fe20000400000 */
        /* <DEDUP_REMOVED lines=11> */
[----:B------:R-:W-:Y:S01]  /*5910*/  @P2 STG.E desc[UR16][R98.64+0x20], R11 ;  /* 0x0000200b62002986 */ /* 0x000fe2000c101910 */
[----:B------:R-:W-:Y:S01]  /*5920*/  ISETP.GT.AND P2, PT, R96, 0x8, P5 ;  /* 0x000000086000780c */ /* 0x000fe20002f44270 */
[-C--:B------:R-:W-:Y:S01]  /*5930*/  FMUL R51, R51, R94.reuse ;  /* 0x0000005e33337220 */ /* 0x080fe20000400000 */
[-C--:B------:R-:W-:Y:S01]  /*5940*/  FMUL R53, R53, R94.reuse ;  /* 0x0000005e35357220 */ /* 0x080fe20000400000 */
[----:B------:R-:W-:-:S10]  /*5950*/  FMUL R55, R55, R94 ;  /* 0x0000005e37377220 */ /* 0x000fd40000400000 */
[----:B------:R0:W-:Y:S01]  /*5960*/  @P2 STG.E desc[UR16][R100.64+0x20], R13 ;  /* 0x0000200d64002986 */ /* 0x0001e2000c101910 */
[----:B------:R-:W-:-:S05]  /*5970*/  IADD3 R60, P2, R107, R8, RZ ;  /* 0x000000086b3c7210 */ /* 0x000fca0007f5e0ff */
[----:B------:R-:W-:Y:S01]  /*5980*/  IMAD.X R61, R105, 0x1, R99, P2 ;  /* 0x00000001693d7824 */ /* 0x000fe200010e0663 */
[----:B------:R-:W-:-:S05]  /*5990*/  IADD3 R62, P2, R107, R100, RZ ;  /* 0x000000646b3e7210 */ /* 0x000fca0007f5e0ff */
[----:B------:R-:W-:Y:S01]  /*59a0*/  IMAD.X R63, R105, 0x1, R101, P2 ;  /* 0x00000001693f7824 */ /* 0x000fe200010e0665 */
[----:B------:R-:W-:Y:S01]  /*59b0*/  IADD3 R90, P2, R107, R62, RZ ;  /* 0x0000003e6b5a7210 */ /* 0x000fe20007f5e0ff */
[----:B0-----:R-:W-:-:S04]  /*59c0*/  FMUL R13, R65, R94 ;  /* 0x0000005e410d7220 */ /* 0x001fc80000400000 */
[----:B------:R-:W-:Y:S01]  /*59d0*/  IMAD.X R91, R105, 0x1, R63, P2 ;  /* 0x00000001695b7824 */ /* 0x000fe200010e063f */
[----:B------:R-:W-:-:S05]  /*59e0*/  IADD3 R22, P2, R62, R107, RZ ;  /* 0x0000006b3e167210 */ /* 0x000fca0007f5e0ff */
[----:B------:R-:W-:Y:S01]  /*59f0*/  IMAD.X R23, R63, 0x1, R105, P2 ;  /* 0x000000013f177824 */ /* 0x000fe200010e0669 */
[----:B------:R-:W-:-:S05]  /*5a00*/  IADD3 R10, P2, R107, R90, RZ ;  /* 0x0000005a6b0a7210 */ /* 0x000fca0007f5e0ff */
[----:B------:R-:W-:Y:S01]  /*5a10*/  IMAD.X R11, R105, 0x1, R91, P2 ;  /* 0x00000001690b7824 */ /* 0x000fe200010e065b */
[----:B------:R-:W-:-:S05]  /*5a20*/  IADD3 R8, P2, R22, R107, RZ ;  /* 0x0000006b16087210 */ /* 0x000fca0007f5e0ff */
[----:B------:R-:W-:Y:S01]  /*5a30*/  IMAD.X R9, R23, 0x1, R105, P2 ;  /* 0x0000000117097824 */ /* 0x000fe200010e0669 */
[----:B------:R-:W-:-:S13]  /*5a40*/  ISETP.GT.AND P2, PT, R96, RZ, P3 ;  /* 0x000000ff6000720c */ /* 0x000fda0001f44270 */
[----:B------:R0:W-:Y:S01]  /*5a50*/  @P2 STG.E desc[UR16][R60.64], R5 ;  /* 0x000000053c002986 */ /* 0x0001e2000c101910 */
[----:B------:R-:W-:Y:S01]  /*5a60*/  ISETP.GT.AND P2, PT, R96, RZ, P0 ;  /* 0x000000ff6000720c */ /* 0x000fe20000744270 */
[----:B0-----:R-:W-:-:S12]  /*5a70*/  FMUL R5, R68, R94 ;  /* 0x0000005e44057220 */ /* 0x001fd80000400000 */
[----:B------:R0:W-:Y:S01]  /*5a80*/  @P2 STG.E desc[UR16][R62.64], R13 ;  /* 0x0000000d3e002986 */ /* 0x0001e2000c101910 */
[----:B------:R-:W-:Y:S02]  /*5a90*/  ISETP.GT.AND P2, PT, R96, 0x8, P3 ;  /* 0x000000086000780c */ /* 0x000fe40001f44270 */
[----:B------:R-:W-:-:S11]  /*5aa0*/  ISETP.GT.AND P3, PT, R97, 0x18, PT ;  /* 0x000000186100780c */ /* 0x000fd60003f64270 */
[----:B------:R-:W-:Y:S02]  /*5ab0*/  @P2 IMAD.MOV.U32 R12, RZ, RZ, R60 ;  /* 0x000000ffff0c2224 */ /* 0x000fe400078e003c */
[----:B0-----:R-:W-:-:S05]  /*5ac0*/  @P2 IMAD.MOV.U32 R13, RZ, RZ, R61 ;  /* 0x000000ffff0d2224 */ /* 0x001fca00078e003d */
[----:B------:R0:W-:Y:S01]  /*5ad0*/  @P2 STG.E desc[UR16][R12.64+0x20], R15 ;  /* 0x0000200f0c002986 */ /* 0x0001e2000c101910 */
[----:B------:R-:W-:Y:S02]  /*5ae0*/  ISETP.GT.AND P2, PT, R96, 0x8, P0 ;  /* 0x000000086000780c */ /* 0x000fe40000744270 */
[----:B------:R-:W-:-:S11]  /*5af0*/  ISETP.GT.AND P0, PT, R97, 0x19, PT ;  /* 0x000000196100780c */ /* 0x000fd60003f04270 */
[----:B0-----:R-:W-:Y:S02]  /*5b00*/  @P2 IMAD.MOV.U32 R12, RZ, RZ, R62 ;  /* 0x000000ffff0c2224 */ /* 0x001fe400078e003e */
[----:B------:R-:W-:-:S05]  /*5b10*/  @P2 IMAD.MOV.U32 R13, RZ, RZ, R63 ;  /* 0x000000ffff0d2224 */ /* 0x000fca00078e003f */
[----:B------:R-:W-:Y:S01]  /*5b20*/  @P2 STG.E desc[UR16][R12.64+0x20], R67 ;  /* 0x000020430c002986 */ /* 0x000fe2000c101910 */
[----:B------:R-:W-:-:S05]  /*5b30*/  IADD3 R64, P2, R107, R60, RZ ;  /* 0x0000003c6b407210 */ /* 0x000fca0007f5e0ff */
[----:B------:R-:W-:Y:S01]  /*5b40*/  IMAD.X R65, R105, 0x1, R61, P2 ;  /* 0x0000000169417824 */ /* 0x000fe200010e063d */
[----:B------:R-:W-:-:S13]  /*5b50*/  ISETP.GT.AND P2, PT, R96, RZ, P3 ;  /* 0x000000ff6000720c */ /* 0x000fda0001f44270 */
[----:B------:R0:W-:Y:S01]  /*5b60*/  @P2 STG.E desc[UR16][R64.64], R5 ;  /* 0x0000000540002986 */ /* 0x0001e2000c101910 */
[----:B------:R-:W-:Y:S01]  /*5b70*/  ISETP.GT.AND P2, PT, R96, RZ, P0 ;  /* 0x000000ff6000720c */ /* 0x000fe20000744270 */
[----:B0-----:R-:W-:-:S12]  /*5b80*/  FMUL R5, R70, R94 ;  /* 0x0000005e46057220 */ /* 0x001fd80000400000 */
[----:B------:R-:W-:Y:S01]  /*5b90*/  @P2 STG.E desc[UR16][R90.64], R69 ;  /* 0x000000455a002986 */ /* 0x000fe2000c101910 */
[----:B------:R-:W-:-:S05]  /*5ba0*/  IADD3 R66, P2, R60, R107, RZ ;  /* 0x0000006b3c427210 */ /* 0x000fca0007f5e0ff */
[----:B------:R-:W-:Y:S01]  /*5bb0*/  IMAD.X R67, R61, 0x1, R105, P2 ;  /* 0x000000013d437824 */ /* 0x000fe200010e0669 */
[----:B------:R-:W-:-:S05]  /*5bc0*/  IADD3 R16, P2, R107, R10, RZ ;  /* 0x0000000a6b107210 */ /* 0x000fca0007f5e0ff */
[----:B------:R-:W-:Y:S01]  /*5bd0*/  IMAD.X R17, R105, 0x1, R11, P2 ;  /* 0x0000000169117824 */ /* 0x000fe200010e060b */
[----:B------:R-:W-:-:S05]  /*5be0*/  IADD3 R12, P2, R8, R107, RZ ;  /* 0x0000006b080c7210 */ /* 0x000fca0007f5e0ff */
[----:B------:R-:W-:Y:S01]  /*5bf0*/  IMAD.X R13, R9, 0x1, R105, P2 ;  /* 0x00000001090d7824 */ /* 0x000fe200010e0669 */
[----:B------:R-:W-:Y:S02]  /*5c00*/  ISETP.GT.AND P2, PT, R96, 0x8, P3 ;  /* 0x000000086000780c */ /* 0x000fe40001f44270 */
[----:B------:R-:W-:-:S11]  /*5c10*/  ISETP.GT.AND P3, PT, R97, 0x20, PT ;  /* 0x000000206100780c */ /* 0x000fd60003f64270 */
[----:B------:R0:W-:Y:S01]  /*5c20*/  @P2 STG.E desc[UR16][R66.64+0x20], R5 ;  /* 0x0000200542002986 */ /* 0x0001e2000c101910 */
[----:B------:R-:W-:Y:S02]  /*5c30*/  ISETP.GT.AND P2, PT, R96, 0x8, P0 ;  /* 0x000000086000780c */ /* 0x000fe40000744270 */
[----:B------:R-:W-:Y:S01]  /*5c40*/  ISETP.GT.AND P0, PT, R97, 0x21, PT ;  /* 0x000000216100780c */ /* 0x000fe20003f04270 */
[----:B0-----:R-:W-:-:S10]  /*5c50*/  FMUL R5, R74, R94 ;  /* 0x0000005e4a057220 */ /* 0x001fd40000400000 */
[----:B------:R0:W-:Y:S01]  /*5c60*/  @P2 STG.E desc[UR16][R22.64+0x20], R71 ;  /* 0x0000204716002986 */ /* 0x0001e2000c101910 */
[----:B------:R-:W-:-:S05]  /*5c70*/  IADD3 R68, P2, R107, R64, RZ ;  /* 0x000000406b447210 */ /* 0x000fca0007f5e0ff */
[----:B------:R-:W-:Y:S01]  /*5c80*/  IMAD.X R69, R105, 0x1, R65, P2 ;  /* 0x0000000169457824 */ /* 0x000fe200010e0641 */
[----:B------:R-:W-:-:S13]  /*5c90*/  ISETP.GT.AND P2, PT, R96, RZ, P3 ;  /* 0x000000ff6000720c */ /* 0x000fda0001f44270 */
[----:B------:R-:W-:Y:S01]  /*5ca0*/  @P2 STG.E desc[UR16][R68.64], R21 ;  /* 0x0000001544002986 */ /* 0x000fe2000c101910 */
[----:B------:R-:W-:-:S13]  /*5cb0*/  ISETP.GT.AND P2, PT, R96, RZ, P0 ;  /* 0x000000ff6000720c */ /* 0x000fda0000744270 */
[----:B------:R-:W-:Y:S01]  /*5cc0*/  @P2 STG.E desc[UR16][R10.64], R73 ;  /* 0x000000490a002986 */ /* 0x000fe2000c101910 */
[----:B------:R-:W-:-:S05]  /*5cd0*/  IADD3 R70, P2, R66, R107, RZ ;  /* 0x0000006b42467210 */ /* 0x000fca0007f5e0ff */
[----:B0-----:R-:W-:Y:S01]  /*5ce0*/  IMAD.X R71, R67, 0x1, R105, P2 ;  /* 0x0000000143477824 */ /* 0x001fe200010e0669 */
[----:B------:R-:W-:-:S05]  /*5cf0*/  IADD3 R18, P2, R107, R16, RZ ;  /* 0x000000106b127210 */ /* 0x000fca0007f5e0ff */
[----:B------:R-:W-:Y:S01]  /*5d00*/  IMAD.X R19, R105, 0x1, R17, P2 ;  /* 0x0000000169137824 */ /* 0x000fe200010e0611 */
[----:B------:R-:W-:-:S05]  /*5d10*/  IADD3 R14, P2, R12, R107, RZ ;  /* 0x0000006b0c0e7210 */ /* 0x000fca0007f5e0ff */
[----:B------:R-:W-:Y:S01]  /*5d20*/  IMAD.X R15, R13, 0x1, R105, P2 ;  /* 0x000000010d0f7824 */ /* 0x000fe200010e0669 */
[----:B------:R-:W-:-:S13]  /*5d30*/  ISETP.GT.AND P2, PT, R96, 0x8, P3 ;  /* 0x000000086000780c */ /* 0x000fda0001f44270 */
        /* <DEDUP_REMOVED lines=9> */
[----:B------:R-:W-:-:S04]  /*5dd0*/  ISETP.GT.AND P2, PT, R97, 0x29, PT ;  /* 0x000000296100780c */ /* 0x000fc80003f44270 */
[----:B------:R-:W-:-:S13]  /*5de0*/  ISETP.GT.AND P3, PT, R96, RZ, P2 ;  /* 0x000000ff6000720c */ /* 0x000fda0001764270 */
[----:B------:R-:W-:Y:S01]  /*5df0*/  @P3 STG.E desc[UR16][R16.64], R77 ;  /* 0x0000004d10003986 */ /* 0x000fe2000c101910 */
[----:B------:R-:W-:-:S05]  /*5e00*/  IADD3 R74, P3, R70, R107, RZ ;  /* 0x0000006b464a7210 */ /* 0x000fca0007f7e0ff */
[----:B0-----:R-:W-:Y:S01]  /*5e10*/  IMAD.X R75, R71, 0x1, R105, P3 ;  /* 0x00000001474b7824 */ /* 0x001fe200018e0669 */
[----:B------:R-:W-:-:S05]  /*5e20*/  IADD3 R20, P3, R107, R18, RZ ;  /* 0x000000126b147210 */ /* 0x000fca0007f7e0ff */
[----:B------:R-:W-:Y:S01]  /*5e30*/  IMAD.X R21, R105, 0x1, R19, P3 ;  /* 0x0000000169157824 */ /* 0x000fe200018e0613 */
[----:B------:R-:W-:-:S13]  /*5e40*/  ISETP.GT.AND P3, PT, R96, 0x8, P0 ;  /* 0x000000086000780c */ /* 0x000fda0000764270 */
[----:B------:R0:W-:Y:S01]  /*5e50*/  @P3 STG.E desc[UR16][R74.64+0x20], R5 ;  /* 0x000020054a003986 */ /* 0x0001e2000c101910 */
[----:B------:R-:W-:Y:S01]  /*5e60*/  ISETP.GT.AND P3, PT, R96, 0x8, P2 ;  /* 0x000000086000780c */ /* 0x000fe20001764270 */
[----:B0-----:R-:W-:-:S12]  /*5e70*/  FMUL R5, R82, R94 ;  /* 0x0000005e52057220 */ /* 0x001fd80000400000 */
[----:B------:R0:W-:Y:S01]  /*5e80*/  @P3 STG.E desc[UR16][R12.64+0x20], R79 ;  /* 0x0000204f0c003986 */ /* 0x0001e2000c101910 */
[----:B------:R-:W-:-:S05]  /*5e90*/  IADD3 R76, P3, R107, R72, RZ ;  /* 0x000000486b4c7210 */ /* 0x000fca0007f7e0ff */
[----:B------:R-:W-:Y:S01]  /*5ea0*/  IMAD.X R77, R105, 0x1, R73, P3 ;  /* 0x00000001694d7824 */ /* 0x000fe200018e0649 */
[----:B------:R-:W-:-:S04]  /*5eb0*/  ISETP.GT.AND P3, PT, R97, 0x30, PT ;  /* 0x000000306100780c */ /* 0x000fc80003f64270 */
[----:B------:R-:W-:-:S13]  /*5ec0*/  ISETP.GT.AND P4, PT, R96, RZ, P3 ;  /* 0x000000ff6000720c */ /* 0x000fda0001f84270 */
[----:B------:R-:W-:Y:S01]  /*5ed0*/  @P4 STG.E desc[UR16][R76.64], R59 ;  /* 0x0000003b4c004986 */ /* 0x000fe2000c101910 */
[----:B------:R-:W-:-:S04]  /*5ee0*/  ISETP.GT.AND P4, PT, R97, 0x31, PT ;  /* 0x000000316100780c */ /* 0x000fc80003f84270 */
[----:B------:R-:W-:-:S13]  /*5ef0*/  ISETP.GT.AND P5, PT, R96, RZ, P4 ;  /* 0x000000ff6000720c */ /* 0x000fda00027a4270 */
[----:B------:R-:W-:Y:S01]  /*5f00*/  @P5 STG.E desc[UR16][R18.64], R81 ;  /* 0x0000005112005986 */ /* 0x000fe2000c101910 */
[----:B------:R-:W-:-:S05]  /*5f10*/  IADD3 R78, P5, R74, R107, RZ ;  /* 0x0000006b4a4e7210 */ /* 0x000fca0007fbe0ff */
[----:B0-----:R-:W-:Y:S01]  /*5f20*/  IMAD.X R79, R75, 0x1, R105, P5 ;  /* 0x000000014b4f7824 */ /* 0x001fe200028e0669 */
[----:B------:R-:W-:-:S13]  /*5f30*/  ISETP.GT.AND P5, PT, R96, 0x8, P3 ;  /* 0x000000086000780c */ /* 0x000fda0001fa4270 */
[----:B------:R0:W-:Y:S01]  /*5f40*/  @P5 STG.E desc[UR16][R78.64+0x20], R5 ;  /* 0x000020054e005986 */ /* 0x0001e2000c101910 */
[----:B------:R-:W-:-:S05]  /*5f50*/  IADD3 R56, P5, R107, R76, RZ ;  /* 0x0000004c6b387210 */ /* 0x000fca0007fbe0ff */
[----:B------:R-:W-:Y:S01]  /*5f60*/  IMAD.X R57, R105, 0x1, R77, P5 ;  /* 0x0000000169397824 */ /* 0x000fe200028e064d */
[----:B------:R-:W-:Y:S01]  /*5f70*/  ISETP.GT.AND P5, PT, R96, 0x8, P4 ;  /* 0x000000086000780c */ /* 0x000fe200027a4270 */
[----:B0-----:R-:W-:-:S12]  /*5f80*/  FMUL R5, R86, R94 ;  /* 0x0000005e56057220 */ /* 0x001fd80000400000 */
[----:B------:R0:W-:Y:S01]  /*5f90*/  @P5 STG.E desc[UR16][R14.64+0x20], R83 ;  /* 0x000020530e005986 */ /* 0x0001e2000c101910 */
[----:B------:R-:W-:-:S05]  /*5fa0*/  IADD3 R58, P5, R14, R107, RZ ;  /* 0x0000006b0e3a7210 */ /* 0x000fca0007fbe0ff */
[----:B------:R-:W-:Y:S01]  /*5fb0*/  IMAD.X R59, R15, 0x1, R105, P5 ;  /* 0x000000010f3b7824 */ /* 0x000fe200028e0669 */
[----:B------:R-:W-:-:S04]  /*5fc0*/  ISETP.GT.AND P5, PT, R97, 0x38, PT ;  /* 0x000000386100780c */ /* 0x000fc80003fa4270 */
[----:B------:R-:W-:Y:S01]  /*5fd0*/  ISETP.GT.AND P6, PT, R96, RZ, P5 ;  /* 0x000000ff6000720c */ /* 0x000fe20002fc4270 */
[----:B0-----:R-:W-:-:S12]  /*5fe0*/  FMUL R83, R24, R94 ;  /* 0x0000005e18537220 */ /* 0x001fd80000400000 */
[----:B------:R-:W-:Y:S01]  /*5ff0*/  @P6 STG.E desc[UR16][R56.64], R103 ;  /* 0x0000006738006986 */ /* 0x000fe2000c101910 */
[----:B------:R-:W-:-:S05]  /*6000*/  IADD3 R80, P6, R78, R107, RZ ;  /* 0x0000006b4e507210 */ /* 0x000fca0007fde0ff */
[----:B------:R-:W-:Y:S01]  /*6010*/  IMAD.X R81, R79, 0x1, R105, P6 ;  /* 0x000000014f517824 */ /* 0x000fe200030e0669 */
[----:B------:R-:W-:-:S04]  /*6020*/  ISETP.GT.AND P6, PT, R97, 0x39, PT ;  /* 0x000000396100780c */ /* 0x000fc80003fc4270 */
[----:B------:R-:W-:-:S13]  /*6030*/  ISETP.GT.AND P0, PT, R96, RZ, P6 ;  /* 0x000000ff6000720c */ /* 0x000fda0003704270 */
[----:B------:R0:W-:Y:S01]  /*6040*/  @P0 STG.E desc[UR16][R20.64], R85 ;  /* 0x0000005514000986 */ /* 0x0001e2000c101910 */
[----:B------:R-:W-:Y:S01]  /*6050*/  ISETP.GT.AND P0, PT, R96, 0x8, P5 ;  /* 0x000000086000780c */ /* 0x000fe20002f04270 */
[----:B0-----:R-:W-:-:S12]  /*6060*/  FMUL R85, R28, R94 ;  /* 0x0000005e1c557220 */ /* 0x001fd80000400000 */
[----:B------:R0:W-:Y:S01]  /*6070*/  @P0 STG.E desc[UR16][R80.64+0x20], R5 ;  /* 0x0000200550000986 */ /* 0x0001e2000c101910 */
[----:B------:R-:W-:Y:S01]  /*6080*/  ISETP.GT.AND P0, PT, R96, 0x8, P6 ;  /* 0x000000086000780c */ /* 0x000fe20003704270 */
[----:B0-----:R-:W-:-:S12]  /*6090*/  FMUL R5, R26, R94 ;  /* 0x0000005e1a057220 */ /* 0x001fd80000400000 */
[----:B------:R-:W-:Y:S01]  /*60a0*/  @P0 STG.E desc[UR16][R58.64+0x20], R87 ;  /* 0x000020573a000986 */ /* 0x000fe2000c101910 */
[C---:B------:R-:W-:Y:S02]  /*60b0*/  ISETP.GT.AND P0, PT, R96.reuse, 0x80, P1 ;  /* 0x000000806000780c */ /* 0x040fe40000f04270 */
[----:B------:R-:W-:-:S11]  /*60c0*/  ISETP.GT.AND P1, PT, R96, 0x88, P1 ;  /* 0x000000886000780c */ /* 0x000fd60000f24270 */
[----:B------:R-:W-:Y:S01]  /*60d0*/  @P0 STG.E desc[UR16][R88.64+0x200], R83 ;  /* 0x0002005358000986 */ /* 0x000fe2000c101910 */
[----:B------:R-:W-:-:S04]  /*60e0*/  ISETP.NE.AND P0, PT, R102, RZ, PT ;  /* 0x000000ff6600720c */ /* 0x000fc80003f05270 */
[----:B------:R-:W-:-:S13]  /*60f0*/  ISETP.GT.AND P0, PT, R96, 0x80, P0 ;  /* 0x000000806000780c */ /* 0x000fda0000704270 */
[----:B------:R-:W-:Y:S01]  /*6100*/  @P0 STG.E desc[UR16][R92.64+0x200], R25 ;  /* 0x000200195c000986 */ /* 0x000fe2000c101910 */
[----:B------:R-:W-:-:S03]  /*6110*/  ISETP.NE.AND P0, PT, R104, RZ, PT ;  /* 0x000000ff6800720c */ /* 0x000fc60003f05270 */
[----:B------:R0:W-:Y:S01]  /*6120*/  @P1 STG.E desc[UR16][R88.64+0x220], R5 ;  /* 0x0002200558001986 */ /* 0x0001e2000c101910 */
[----:B------:R-:W-:-:S04]  /*6130*/  ISETP.GT.AND P1, PT, R97, 0x1, PT ;  /* 0x000000016100780c */ /* 0x000fc80003f24270 */
[----:B------:R-:W-:Y:S01]  /*6140*/  ISETP.GT.AND P1, PT, R96, 0x88, P1 ;  /* 0x000000886000780c */ /* 0x000fe20000f24270 */
[----:B0-----:R-:W-:-:S12]  /*6150*/  FMUL R5, R30, R94 ;  /* 0x0000005e1e057220 */ /* 0x001fd80000400000 */
[----:B------:R0:W-:Y:S01]  /*6160*/  @P1 STG.E desc[UR16][R92.64+0x220], R27 ;  /* 0x0002201b5c001986 */ /* 0x0001e2000c101910 */
[----:B------:R-:W-:-:S04]  /*6170*/  ISETP.GT.AND P1, PT, R97, 0x8, PT ;  /* 0x000000086100780c */ /* 0x000fc80003f24270 */
[----:B------:R-:W-:Y:S01]  /*6180*/  ISETP.GT.AND P1, PT, R96, 0x80, P1 ;  /* 0x000000806000780c */ /* 0x000fe20000f24270 */
[----:B0-----:R-:W-:-:S12]  /*6190*/  FMUL R27, R32, R94 ;  /* 0x0000005e201b7220 */ /* 0x001fd80000400000 */
[----:B------:R-:W-:Y:S01]  /*61a0*/  @P1 STG.E desc[UR16][R98.64+0x200], R85 ;  /* 0x0002005562001986 */ /* 0x000fe2000c101910 */
[----:B------:R-:W-:-:S04]  /*61b0*/  ISETP.GT.AND P1, PT, R97, 0x9, PT ;  /* 0x000000096100780c */ /* 0x000fc80003f24270 */
[----:B------:R-:W-:-:S13]  /*61c0*/  ISETP.GT.AND P1, PT, R96, 0x80, P1 ;  /* 0x000000806000780c */ /* 0x000fda0000f24270 */
[----:B------:R-:W-:Y:S01]  /*61d0*/  @P1 STG.E desc[UR16][R100.64+0x200], R29 ;  /* 0x0002001d64001986 */ /* 0x000fe2000c101910 */
[----:B------:R-:W-:-:S04]  /*61e0*/  ISETP.GT.AND P1, PT, R97, 0x8, PT ;  /* 0x000000086100780c */ /* 0x000fc80003f24270 */
[----:B------:R-:W-:-:S13]  /*61f0*/  ISETP.GT.AND P1, PT, R96, 0x88, P1 ;  /* 0x000000886000780c */ /* 0x000fda0000f24270 */
[----:B------:R0:W-:Y:S01]  /*6200*/  @P1 STG.E desc[UR16][R98.64+0x220], R5 ;  /* 0x0002200562001986 */ /* 0x0001e2000c101910 */
[----:B------:R-:W-:-:S04]  /*6210*/  ISETP.GT.AND P1, PT, R97, 0x9, PT ;  /* 0x000000096100780c */ /* 0x000fc80003f24270 */
[----:B------:R-:W-:Y:S01]  /*6220*/  ISETP.GT.AND P1, PT, R96, 0x88, P1 ;  /* 0x000000886000780c */ /* 0x000fe20000f24270 */
[----:B0-----:R-:W-:-:S12]  /*6230*/  FMUL R5, R34, R94 ;  /* 0x0000005e22057220 */ /* 0x001fd80000400000 */
[----:B------:R-:W-:Y:S01]  /*6240*/  @P1 STG.E desc[UR16][R100.64+0x220], R31 ;  /* 0x0002201f64001986 */ /* 0x000fe2000c101910 */
[----:B------:R-:W-:-:S04]  /*6250*/  ISETP.GT.AND P1, PT, R97, 0x10, PT ;  /* 0x000000106100780c */ /* 0x000fc80003f24270 */
[----:B------:R-:W-:-:S13]  /*6260*/  ISETP.GT.AND P1, PT, R96, 0x80, P1 ;  /* 0x000000806000780c */ /* 0x000fda0000f24270 */
[----:B------:R-:W-:Y:S02]  /*6270*/  @P1 IMAD.MOV.U32 R24, RZ, RZ, R60 ;  /* 0x000000ffff181224 */ /* 0x000fe400078e003c */
[----:B------:R-:W-:-:S05]  /*6280*/  @P1 IMAD.MOV.U32 R25, RZ, RZ, R61 ;  /* 0x000000ffff191224 */ /* 0x000fca00078e003d */
[----:B------:R0:W-:Y:S01]  /*6290*/  @P1 STG.E desc[UR16][R24.64+0x200], R27 ;  /* 0x0002001b18001986 */ /* 0x0001e2000c101910 */
[----:B------:R-:W-:-:S04]  /*62a0*/  ISETP.GT.AND P1, PT, R97, 0x11, PT ;  /* 0x000000116100780c */ /* 0x000fc80003f24270 */
[----:B------:R-:W-:Y:S01]  /*62b0*/  ISETP.GT.AND P1, PT, R96, 0x80, P1 ;  /* 0x000000806000780c */ /* 0x000fe20000f24270 */
[----:B0-----:R-:W-:-:S12]  /*62c0*/  FMUL R27, R36, R94 ;  /* 0x0000005e241b7220 */ /* 0x001fd80000400000 */
[----:B------:R-:W-:Y:S02]  /*62d0*/  @P1 IMAD.MOV.U32 R24, RZ, RZ, R62 ;  /* 0x000000ffff181224 */ /* 0x000fe400078e003e */
[----:B------:R-:W-:-:S05]  /*62e0*/  @P1 IMAD.MOV.U32 R25, RZ, RZ, R63 ;  /* 0x000000ffff191224 */ /* 0x000fca00078e003f */
        /* <DEDUP_REMOVED lines=41> */
[C---:B------:R-:W-:Y:S02]  /*6580*/  ISETP.GT.AND P1, PT, R96.reuse, 0x80, P2 ;  /* 0x000000806000780c */ /* 0x040fe40001724270 */
[----:B------:R-:W-:-:S11]  /*6590*/  ISETP.GT.AND P2, PT, R96, 0x88, P2 ;  /* 0x000000886000780c */ /* 0x000fd60001744270 */
[----:B------:R-:W-:Y:S01]  /*65a0*/  @P1 STG.E desc[UR16][R16.64+0x200], R45 ;  /* 0x0002002d10001986 */ /* 0x000fe2000c101910 */
[----:B------:R-:W-:-:S04]  /*65b0*/  ISETP.GT.AND P1, PT, R97, 0x28, PT ;  /* 0x000000286100780c */ /* 0x000fc80003f24270 */
[----:B------:R-:W-:-:S13]  /*65c0*/  ISETP.GT.AND P1, PT, R96, 0x88, P1 ;  /* 0x000000886000780c */ /* 0x000fda0000f24270 */
[----:B------:R0:W-:Y:S01]  /*65d0*/  @P1 STG.E desc[UR16][R74.64+0x220], R5 ;  /* 0x000220054a001986 */ /* 0x0001e2000c101910 */
[C---:B------:R-:W-:Y:S02]  /*65e0*/  ISETP.GT.AND P1, PT, R96.reuse, 0x80, P3 ;  /* 0x000000806000780c */ /* 0x040fe40001f24270 */
[C---:B------:R-:W-:Y:S01]  /*65f0*/  ISETP.GT.AND P3, PT, R96.reuse, 0x88, P3 ;  /* 0x000000886000780c */ /* 0x040fe20001f64270 */
[----:B------:R-:W-:Y:S01]  /*6600*/  @P2 STG.E desc[UR16][R12.64+0x220], R47 ;  /* 0x0002202f0c002986 */ /* 0x000fe2000c101910 */
[C---:B------:R-:W-:Y:S02]  /*6610*/  ISETP.GT.AND P2, PT, R96.reuse, 0x80, P6 ;  /* 0x000000806000780c */ /* 0x040fe40003744270 */
[----:B------:R-:W-:Y:S01]  /*6620*/  ISETP.GT.AND P6, PT, R96, 0x88, P6 ;  /* 0x000000886000780c */ /* 0x000fe200037c4270 */
[----:B0-----:R-:W-:-:S06]  /*6630*/  FMUL R5, R50, R94 ;  /* 0x0000005e32057220 */ /* 0x001fcc0000400000 */
[----:B------:R0:W-:Y:S01]  /*6640*/  @P1 STG.E desc[UR16][R76.64+0x200], R9 ;  /* 0x000200094c001986 */ /* 0x0001e2000c101910 */
[C---:B------:R-:W-:Y:S02]  /*6650*/  ISETP.GT.AND P1, PT, R96.reuse, 0x80, P4 ;  /* 0x000000806000780c */ /* 0x040fe40002724270 */
[----:B------:R-:W-:Y:S01]  /*6660*/  ISETP.GT.AND P4, PT, R96, 0x88, P4 ;  /* 0x000000886000780c */ /* 0x000fe20002784270 */
[----:B0-----:R-:W-:-:S10]  /*6670*/  FMUL R9, R52, R94 ;  /* 0x0000005e34097220 */ /* 0x001fd40000400000 */
[----:B------:R0:W-:Y:S01]  /*6680*/  @P1 STG.E desc[UR16][R18.64+0x200], R49 ;  /* 0x0002003112001986 */ /* 0x0001e2000c101910 */
[C---:B------:R-:W-:Y:S02]  /*6690*/  ISETP.GT.AND P1, PT, R96.reuse, 0x80, P5 ;  /* 0x000000806000780c */ /* 0x040fe40002f24270 */
[----:B------:R-:W-:Y:S01]  /*66a0*/  ISETP.GT.AND P5, PT, R96, 0x88, P5 ;  /* 0x000000886000780c */ /* 0x000fe20002fa4270 */
[----:B------:R0:W-:Y:S04]  /*66b0*/  @P3 STG.E desc[UR16][R78.64+0x220], R5 ;  /* 0x000220054e003986 */ /* 0x0001e8000c101910 */
[----:B------:R0:W-:Y:S06]  /*66c0*/  @P4 STG.E desc[UR16][R14.64+0x220], R51 ;  /* 0x000220330e004986 */ /* 0x0001ec000c101910 */
[----:B------:R0:W-:Y:S04]  /*66d0*/  @P1 STG.E desc[UR16][R56.64+0x200], R9 ;  /* 0x0002000938001986 */ /* 0x0001e8000c101910 */
[----:B------:R0:W-:Y:S04]  /*66e0*/  @P2 STG.E desc[UR16][R20.64+0x200], R53 ;  /* 0x0002003514002986 */ /* 0x0001e8000c101910 */
[----:B------:R0:W-:Y:S04]  /*66f0*/  @P5 STG.E desc[UR16][R80.64+0x220], R11 ;  /* 0x0002200b50005986 */ /* 0x0001e8000c101910 */
[----:B------:R0:W-:Y:S02]  /*6700*/  @P6 STG.E desc[UR16][R58.64+0x220], R55 ;  /* 0x000220373a006986 */ /* 0x0001e4000c101910 */
.L_x_149:
[----:B------:R-:W-:Y:S05]  /*6710*/  BSYNC B0 ;  /* 0x0000000000007941 */ /* 0x000fea0003800000 */
.L_x_25:
[----:B------:R-:W-:Y:S01]  /*6720*/  ULDC UR8, c[0x0][0xc] ;  /* 0x0000030000087ab9 */ /* 0x000fe20000000800 */
[----:B------:R-:W-:Y:S01]  /*6730*/  ULDC UR9, c[0x0][0x10] ;  /* 0x0000040000097ab9 */ /* 0x000fe20000000800 */
[----:B0-----:R-:W0:Y:S01]  /*6740*/  LDC R5, c[0x0][0x14] ;  /* 0x00000500ff057b82 */ /* 0x001e220000000800 */
[----:B------:R-:W-:Y:S01]  /*6750*/  UIMAD.WIDE.U32 UR8, UR8, UR9, URZ ;  /* 0x00000009080872a5 */ /* 0x000fe2000f8e003f */
[----:B------:R-:W-:Y:S01]  /*6760*/  PRMT R8, RZ, 0x7610, R8 ;  /* 0x00007610ff087816 */ /* 0x000fe20000000008 */
[----:B------:R-:W-:Y:S02]  /*6770*/  IMAD.MOV.U32 R12, RZ, RZ, -0x1 ;  /* 0xffffffffff0c7424 */ /* 0x000fe400078e00ff */
[----:B------:R-:W-:Y:S02]  /*6780*/  IMAD.MOV.U32 R13, RZ, RZ, -0x1 ;  /* 0xffffffffff0d7424 */ /* 0x000fe400078e00ff */
[----:B0-----:R-:W-:-:S04]  /*6790*/  IMAD.WIDE.U32 R2, R5, UR8, R2 ;  /* 0x0000000805027c25 */ /* 0x001fc8000f8e0002 */
[----:B------:R-:W-:Y:S01]  /*67a0*/  IMAD R5, R5, UR9, RZ ;  /* 0x0000000905057c24 */ /* 0x000fe2000f8e02ff */
[----:B------:R-:W-:Y:S02]  /*67b0*/  ULDC.64 UR8, c[0x0][0x750] ;  /* 0x0001d40000087ab9 */ /* 0x000fe40000000a00 */
[----:B------:R-:W-:Y:S01]  /*67c0*/  ISETP.GE.U32.AND P1, PT, R2, UR8, PT ;  /* 0x0000000802007c0c */ /* 0x000fe2000bf26070 */
[----:B------:R-:W-:Y:S02]  /*67d0*/  IMAD.IADD R3, R3, 0x1, R5 ;  /* 0x0000000103037824 */ /* 0x000fe400078e0205 */
[----:B------:R-:W-:-:S03]  /*67e0*/  IMAD.MOV.U32 R5, RZ, RZ, -0x1 ;  /* 0xffffffffff057424 */ /* 0x000fc600078e00ff */
[----:B------:R-:W-:-:S13]  /*67f0*/  ISETP.GE.U32.AND.EX P1, PT, R3, UR9, PT, P1 ;  /* 0x0000000903007c0c */ /* 0x000fda000bf26110 */
[----:B------:R-:W-:Y:S05]  /*6800*/  @P1 BRA `(.L_x_150) ;  /* 0x0000000400641947 */ /* 0x000fea0003800000 */
[----:B------:R-:W0:Y:S01]  /*6810*/  S2R R20, SR_CTAID.X ;  /* 0x0000000000147919 */ /* 0x000e220000002500 */
[----:B------:R-:W1:Y:S01]  /*6820*/  LDC.64 R14, c[0x0][0x728] ;  /* 0x0001ca00ff0e7b82 */ /* 0x000e620000000a00 */
[----:B------:R-:W-:Y:S01]  /*6830*/  ULDC UR8, c[0x0][0x150] ;  /* 0x0000540000087ab9 */ /* 0x000fe20000000800 */
[----:B------:R-:W-:Y:S01]  /*6840*/  IMAD.MOV.U32 R12, RZ, RZ, R2 ;  /* 0x000000ffff0c7224 */ /* 0x000fe200078e0002 */
[----:B--2---:R-:W2:Y:S01]  /*6850*/  S2R R22, SR_CTAID.Y ;  /* 0x0000000000167919 */ /* 0x004ea20000002600 */
[----:B------:R-:W-:-:S04]  /*6860*/  IMAD.MOV.U32 R13, RZ, RZ, R3 ;  /* 0x000000ffff0d7224 */ /* 0x000fc800078e0003 */
[----:B------:R-:W2:Y:S08]  /*6870*/  LDC R23, c[0x0][0x144] ;  /* 0x00005100ff177b82 */ /* 0x000eb00000000800 */
[----:B------:R-:W2:Y:S08]  /*6880*/  LDC R16, c[0x0][0x730] ;  /* 0x0001cc00ff107b82 */ /* 0x000eb00000000800 */
[----:B------:R-:W2:Y:S01]  /*6890*/  LDC.64 R18, c[0x0][0x720] ;  /* 0x0001c800ff127b82 */ /* 0x000ea20000000a00 */
[----:B-1----:R-:W-:-:S04]  /*68a0*/  ISETP.NE.U32.AND P1, PT, R14, RZ, PT ;  /* 0x000000ff0e00720c */ /* 0x002fc80003f25070 */
[----:B------:R-:W-:Y:S02]  /*68b0*/  ISETP.NE.AND.EX P1, PT, R15, RZ, PT, P1 ;  /* 0x000000ff0f00720c */ /* 0x000fe40003f25310 */
[----:B0-----:R-:W-:-:S05]  /*68c0*/  I2FP.F32.U32 R5, R20 ;  /* 0x0000001400057245 */ /* 0x001fca0000201000 */
[----:B------:R-:W-:-:S04]  /*68d0*/  FMUL R5, R5, UR8 ;  /* 0x0000000805057c20 */ /* 0x000fc80008400000 */
[----:B------:R0:W1:Y:S02]  /*68e0*/  F2I.U32.TRUNC.NTZ R21, R5 ;  /* 0x0000000500157305 */ /* 0x000064000020f000 */
[----:B------:R-:W-:Y:S05]  /*68f0*/  @!P1 BRA `(.L_x_151) ;  /* 0x0000000000289947 */ /* 0x000fea0003800000 */
[----:B0-----:R-:W0:Y:S02]  /*6900*/  LDC R5, c[0x0][0x734] ;  /* 0x0001cd00ff057b82 */ /* 0x001e240000000800 */
        /* <DEDUP_REMOVED lines=9> */
.L_x_151:
[-CC-:B--2---:R-:W-:Y:S01]  /*69a0*/  SHF.R.U64 R17, R12, R16.reuse, R13.reuse ;  /* 0x000000100c117219 */ /* 0x184fe2000000120d */
[----:B------:R-:W2:Y:S01]  /*69b0*/  LDC.64 R28, c[0x0][0x740] ;  /* 0x0001d000ff1c7b82 */ /* 0x000ea20000000a00 */
[----:B0-----:R-:W-:Y:S01]  /*69c0*/  SHF.R.U32.HI R5, RZ, R16, R13 ;  /* 0x00000010ff057219 */ /* 0x001fe2000001160d */
[----:B-1----:R-:W-:Y:S01]  /*69d0*/  IMAD.MOV R21, RZ, RZ, -R21 ;  /* 0x000000ffff157224 */ /* 0x002fe200078e0a15 */
[----:B------:R-:W-:Y:S01]  /*69e0*/  IADD3 R11, P1, RZ, -R17, RZ ;  /* 0x80000011ff0b7210 */ /* 0x000fe20007f3e0ff */
[----:B------:R-:W-:Y:S02]  /*69f0*/  ULDC UR8, c[0x0][0x154] ;  /* 0x0000550000087ab9 */ /* 0x000fe40000000800 */
[----:B------:R-:W-:Y:S02]  /*6a00*/  IMAD R23, R23, R21, R20 ;  /* 0x0000001517177224 */ /* 0x000fe400078e0214 */
[----:B------:R-:W0:Y:S01]  /*6a10*/  LDC R12, c[0x0][0x718] ;  /* 0x0001c600ff0c7b82 */ /* 0x000e220000000800 */
[----:B------:R-:W-:-:S02]  /*6a20*/  IMAD.X R5, RZ, RZ, ~R5, P1 ;  /* 0x000000ffff057224 */ /* 0x000fc400008e0e05 */
[----:B------:R-:W-:-:S04]  /*6a30*/  IMAD.WIDE.U32 R8, R11, R18, R2 ;  /* 0x000000120b087225 */ /* 0x000fc800078e0002 */
[----:B------:R-:W-:Y:S01]  /*6a40*/  IMAD R10, R5, R18, RZ ;  /* 0x00000012050a7224 */ /* 0x000fe200078e02ff */
[----:B------:R-:W1:Y:S03]  /*6a50*/  LDC R24, c[0x0][0x708] ;  /* 0x0001c200ff187b82 */ /* 0x000e660000000800 */
[----:B------:R-:W-:Y:S02]  /*6a60*/  IMAD R5, R11, R19, R10 ;  /* 0x000000130b057224 */ /* 0x000fe400078e020a */
[----:B------:R-:W-:Y:S02]  /*6a70*/  IMAD.MOV.U32 R11, RZ, RZ, 0x1 ;  /* 0x00000001ff0b7424 */ /* 0x000fe400078e00ff */
[----:B------:R-:W-:Y:S01]  /*6a80*/  IMAD.IADD R5, R9, 0x1, R5 ;  /* 0x0000000109057824 */ /* 0x000fe200078e0205 */
[----:B------:R-:W3:Y:S01]  /*6a90*/  LDC R26, c[0x0][0x758] ;  /* 0x0001d600ff1a7b82 */ /* 0x000ee20000000800 */
[----:B------:R-:W-:-:S02]  /*6aa0*/  I2FP.F32.U32 R9, R22 ;  /* 0x0000001600097245 */ /* 0x000fc40000201000 */
[----:B--2---:R-:W-:-:S03]  /*6ab0*/  ISETP.NE.U32.AND P1, PT, R28, RZ, PT ;  /* 0x000000ff1c00720c */ /* 0x004fc60003f25070 */
[----:B------:R-:W-:Y:S01]  /*6ac0*/  FMUL R10, R9, UR8 ;  /* 0x00000008090a7c20 */ /* 0x000fe20008400000 */
[----:B------:R-:W-:Y:S01]  /*6ad0*/  ISETP.NE.AND.EX P1, PT, R29, RZ, PT, P1 ;  /* 0x000000ff1d00720c */ /* 0x000fe20003f25310 */
[----:B------:R-:W2:Y:S01]  /*6ae0*/  LDC R21, c[0x0][0x148] ;  /* 0x00005200ff157b82 */ /* 0x000ea20000000800 */
[-CC-:B0-----:R-:W-:Y:S01]  /*6af0*/  SHF.R.U64 R16, R8, R12.reuse, R5.reuse ;  /* 0x0000000c08107219 */ /* 0x181fe20000001205 */
[----:B------:R0:W0:Y:S01]  /*6b00*/  F2I.U32.TRUNC.NTZ R18, R10 ;  /* 0x0000000a00127305 */ /* 0x000022000020f000 */
[----:B------:R-:W-:Y:S01]  /*6b10*/  SHF.R.U32.HI R5, RZ, R12, R5 ;  /* 0x0000000cff057219 */ /* 0x000fe20000011605 */
[----:B------:R-:W-:-:S04]  /*6b20*/  IMAD.MOV.U32 R9, RZ, RZ, -0x1 ;  /* 0xffffffffff097424 */ /* 0x000fc800078e00ff */
[----:B------:R-:W0:Y:S01]  /*6b30*/  LDC R20, c[0x0][0x700] ;  /* 0x0001c000ff147b82 */ /* 0x000e220000000800 */
[-CC-:B-1----:R-:W-:Y:S02]  /*6b40*/  SHF.R.U64 R14, R16, R24.reuse, R5.reuse ;  /* 0x00000018100e7219 */ /* 0x182fe40000001205 */
[----:B------:R-:W-:-:S05]  /*6b50*/  SHF.R.U32.HI R5, RZ, R24, R5 ;  /* 0x00000018ff057219 */ /* 0x000fca0000011605 */
[----:B------:R-:W1:Y:S01]  /*6b60*/  LDC R27, c[0x0][0x748] ;  /* 0x0001d200ff1b7b82 */ /* 0x000e620000000800 */
[-C--:B---3--:R-:W-:Y:S02]  /*6b70*/  SHF.L.U32 R8, R9, R26.reuse, RZ ;  /* 0x0000001a09087219 */ /* 0x088fe400000006ff */
[-CC-:B------:R-:W-:Y:S02]  /*6b80*/  SHF.R.U64 R19, R14, R26.reuse, R5.reuse ;  /* 0x0000001a0e137219 */ /* 0x180fe40000001205 */
[----:B------:R-:W-:Y:S02]  /*6b90*/  SHF.R.U32.HI R9, RZ, R26, R5 ;  /* 0x0000001aff097219 */ /* 0x000fe40000011605 */
[----:B------:R-:W-:Y:S01]  /*6ba0*/  LOP3.LUT R25, RZ, R8, RZ, 0x33, !PT ;  /* 0x00000008ff197212 */ /* 0x000fe200078e33ff */
[----:B------:R-:W3:Y:S01]  /*6bb0*/  LDC R30, c[0x0][0x738] ;  /* 0x0001ce00ff1e7b82 */ /* 0x000ee20000000800 */
[----:B------:R-:W-:Y:S01]  /*6bc0*/  SHF.L.U32 R26, R11, R26, RZ ;  /* 0x0000001a0b1a7219 */ /* 0x000fe200000006ff */
[----:B------:R-:W-:-:S06]  /*6bd0*/  IMAD.MOV.U32 R8, RZ, RZ, R19 ;  /* 0x000000ffff087224 */ /* 0x000fcc00078e0013 */
[----:B------:R-:W0:Y:S01]  /*6be0*/  LDC R31, c[0x0][0x710] ;  /* 0x0001c400ff1f7b82 */ /* 0x000e220000000800 */
[----:B------:R-:W-:Y:S05]  /*6bf0*/  @!P1 BRA `(.L_x_152) ;  /* 0x0000000000289947 */ /* 0x000fea0003800000 */
[----:B------:R-:W4:Y:S02]  /*6c00*/  LDC R8, c[0x0][0x74c] ;  /* 0x0001d300ff087b82 */ /* 0x000f240000000800 */
[----:B----4-:R-:W-:-:S05]  /*6c10*/  IADD3 R5, P1, R19, R8, RZ ;  /* 0x0000000813057210 */ /* 0x010fca0007f3e0ff */
[----:B------:R-:W-:-:S04]  /*6c20*/  IMAD.X R15, RZ, RZ, R9, P1 ;  /* 0x000000ffff0f7224 */ /* 0x000fc800008e0609 */
[----:B------:R-:W-:-:S04]  /*6c30*/  IMAD.WIDE.U32 R8, R15, R28, RZ ;  /* 0x0000001c0f087225 */ /* 0x000fc800078e00ff */
[----:B0-----:R-:W-:-:S04]  /*6c40*/  IMAD.WIDE.U32 R10, P1, R5, R29, R8 ;  /* 0x0000001d050a7225 */ /* 0x001fc80007820008 */
[----:B------:R-:W-:-:S04]  /*6c50*/  IMAD.WIDE.U32 R8, R5, R28, RZ ;  /* 0x0000001c05087225 */ /* 0x000fc800078e00ff */
[----:B------:R-:W-:Y:S01]  /*6c60*/  IMAD.X R13, RZ, RZ, RZ, P1 ;  /* 0x000000ffff0d7224 */ /* 0x000fe200008e06ff */
[----:B------:R-:W-:Y:S01]  /*6c70*/  IADD3 RZ, P1, R9, R10, RZ ;  /* 0x0000000a09ff7210 */ /* 0x000fe20007f3e0ff */
[----:B------:R-:W-:-:S04]  /*6c80*/  IMAD.MOV.U32 R12, RZ, RZ, R11 ;  /* 0x000000ffff0c7224 */ /* 0x000fc800078e000b */
[----:B------:R-:W-:-:S08]  /*6c90*/  IMAD.WIDE.U32.X R8, R15, R29, R12, P1 ;  /* 0x0000001d0f087225 */ /* 0x000fd000008e040c */
.L_x_152:
[----:B------:R-:W-:Y:S01]  /*6ca0*/  ISETP.NE.AND P1, PT, R0, 0x1, PT ;  /* 0x000000010000780c */ /* 0x000fe20003f25270 */
[----:B0-----:R-:W-:Y:S01]  /*6cb0*/  IMAD.MOV R18, RZ, RZ, -R18 ;  /* 0x000000ffff127224 */ /* 0x001fe200078e0a12 */
[----:B-1----:R-:W-:Y:S01]  /*6cc0*/  SHF.R.U64 R5, R8, R27, R9 ;  /* 0x0000001b08057219 */ /* 0x002fe20000001209 */
[----:B------:R-:W-:Y:S01]  /*6cd0*/  VIADD R9, R20, 0xffffffff ;  /* 0xffffffff14097836 */ /* 0x000fe20000000000 */
[----:B------:R-:W-:-:S03]  /*6ce0*/  LOP3.LUT R12, R14, R25, RZ, 0xc0, !PT ;  /* 0x000000190e0c7212 */ /* 0x000fc600078ec0ff */
[----:B------:R-:W-:Y:S01]  /*6cf0*/  IMAD.MOV R8, RZ, RZ, -R5 ;  /* 0x000000ffff087224 */ /* 0x000fe200078e0a05 */
[----:B------:R-:W-:Y:S01]  /*6d00*/  LOP3.LUT R16, R16, R9, RZ, 0xc0, !PT ;  /* 0x0000000910107212 */ /* 0x000fe200078ec0ff */
[----:B------:R-:W-:Y:S02]  /*6d10*/  IMAD R12, R26, R5, R12 ;  /* 0x000000051a0c7224 */ /* 0x000fe400078e020c */
[----:B---3--:R-:W-:Y:S02]  /*6d20*/  IMAD R5, R8, R30, R19 ;  /* 0x0000001e08057224 */ /* 0x008fe400078e0213 */
[----:B--2---:R-:W-:Y:S02]  /*6d30*/  @P1 IMAD R23, R21, R18, R22 ;  /* 0x0000001215171224 */ /* 0x004fe400078e0216 */
[----:B------:R-:W-:Y:S02]  /*6d40*/  IMAD R5, R5, R20, R16 ;  /* 0x0000001405057224 */ /* 0x000fe400078e0210 */
[----:B------:R-:W-:-:S02]  /*6d50*/  IMAD R12, R12, R31, R23 ;  /* 0x0000001f0c0c7224 */ /* 0x000fc400078e0217 */
[----:B------:R-:W-:-:S03]  /*6d60*/  IMAD.MOV.U32 R8, RZ, RZ, 0x1 ;  /* 0x00000001ff087424 */ /* 0x000fc600078e00ff */
[----:B------:R-:W-:Y:S02]  /*6d70*/  SEL R13, R5, R12, !P1 ;  /* 0x0000000c050d7207 */ /* 0x000fe40004800000 */
[----:B------:R-:W-:Y:S01]  /*6d80*/  SEL R12, R12, R5, !P1 ;  /* 0x000000050c0c7207 */ /* 0x000fe20004800000 */
[----:B------:R-:W-:-:S07]  /*6d90*/  IMAD.MOV.U32 R5, RZ, RZ, R17 ;  /* 0x000000ffff057224 */ /* 0x000fce00078e0011 */
.L_x_150:
[----:B------:R-:W-:-:S13]  /*6da0*/  LOP3.LUT P1, RZ, R8, 0xff, RZ, 0xc0, !PT ;  /* 0x000000ff08ff7812 */ /* 0x000fda000782c0ff */
[----:B------:R-:W-:Y:S05]  /*6db0*/  @P1 BRA `(.L_x_153) ;  /* 0xffffffa400081947 */ /* 0x000fea000383ffff */
[----:B------:R-:W-:Y:S05]  /*6dc0*/  EXIT ;  /* 0x000000000000794d */ /* 0x000fea0003800000 */
.L_x_7:
[----:B0-----:R-:W-:Y:S01]  /*6dd0*/  ULDC.64 UR4, c[0x0][0x750] ;  /* 0x0001d40000047ab9 */ /* 0x001fe20000000a00 */
        /* <DEDUP_REMOVED lines=25> */
.L_x_155:
[----:B------:R-:W0:Y:S01]  /*6f70*/  LDC.64 R28, c[0x0][0x740] ;  /* 0x0001d000ff1c7b82 */ /* 0x000e220000000a00 */
[-CC-:B------:R-:W-:Y:S01]  /*6f80*/  SHF.R.U64 R17, R14, R20.reuse, R15.reuse ;  /* 0x000000140e117219 */ /* 0x180fe2000000120f */
[----:B------:R-:W-:Y:S01]  /*6f90*/  IMAD.MOV.U32 R27, RZ, RZ, 0x1 ;  /* 0x00000001ff1b7424 */ /* 0x000fe200078e00ff */
[----:B------:R-:W-:Y:S02]  /*6fa0*/  SHF.R.U32.HI R5, RZ, R20, R15 ;  /* 0x00000014ff057219 */ /* 0x000fe4000001160f */
[----:B------:R-:W-:-:S03]  /*6fb0*/  IADD3 R11, P0, RZ, -R17, RZ ;  /* 0x80000011ff0b7210 */ /* 0x000fc60007f1e0ff */
[----:B------:R-:W1:Y:S02]  /*6fc0*/  LDC R14, c[0x0][0x718] ;  /* 0x0001c600ff0e7b82 */ /* 0x000e640000000800 */
[----:B------:R-:W-:Y:S02]  /*6fd0*/  IMAD.X R5, RZ, RZ, ~R5, P0 ;  /* 0x000000ffff057224 */ /* 0x000fe400000e0e05 */
[----:B------:R-:W-:-:S04]  /*6fe0*/  IMAD.WIDE.U32 R6, R11, R22, R2 ;  /* 0x000000160b067225 */ /* 0x000fc800078e0002 */
[----:B------:R-:W2:Y:S01]  /*6ff0*/  LDC R24, c[0x0][0x708] ;  /* 0x0001c200ff187b82 */ /* 0x000ea20000000800 */
[----:B------:R-:W-:-:S04]  /*7000*/  IMAD R12, R5, R22, RZ ;  /* 0x00000016050c7224 */ /* 0x000fc800078e02ff */
[----:B------:R-:W-:-:S03]  /*7010*/  IMAD R5, R11, R23, R12 ;  /* 0x000000170b057224 */ /* 0x000fc600078e020c */
[----:B------:R-:W3:Y:S01]  /*7020*/  LDC R26, c[0x0][0x758] ;  /* 0x0001d600ff1a7b82 */ /* 0x000ee20000000800 */
[----:B------:R-:W-:Y:S01]  /*7030*/  IMAD.IADD R5, R7, 0x1, R5 ;  /* 0x0000000107057824 */ /* 0x000fe200078e0205 */
[----:B0-----:R-:W-:Y:S01]  /*7040*/  ISETP.NE.U32.AND P0, PT, R28, RZ, PT ;  /* 0x000000ff1c00720c */ /* 0x001fe20003f05070 */
[----:B------:R-:W-:-:S03]  /*7050*/  IMAD.MOV.U32 R7, RZ, RZ, -0x1 ;  /* 0xffffffffff077424 */ /* 0x000fc600078e00ff */
        /* <DEDUP_REMOVED lines=8> */
[-C--:B---3--:R-:W-:Y:S02]  /*70e0*/  SHF.L.U32 R6, R7, R26.reuse, RZ ;  /* 0x0000001a07067219 */ /* 0x088fe400000006ff */
[--C-:B------:R-:W-:Y:S02]  /*70f0*/  SHF.R.U64 R22, R20, R26, R5.reuse ;  /* 0x0000001a14167219 */ /* 0x100fe40000001205 */
[----:B------:R-:W-:Y:S02]  /*7100*/  LOP3.LUT R31, RZ, R6, RZ, 0x33, !PT ;  /* 0x00000006ff1f7212 */ /* 0x000fe400078e33ff */
[----:B------:R-:W-:Y:S01]  /*7110*/  SHF.R.U32.HI R7, RZ, R26, R5 ;  /* 0x0000001aff077219 */ /* 0x000fe20000011605 */
[----:B------:R-:W3:Y:S01]  /*7120*/  LDC R30, c[0x0][0x710] ;  /* 0x0001c400ff1e7b82 */ /* 0x000ee20000000800 */
[----:B------:R-:W-:Y:S01]  /*7130*/  IMAD.MOV.U32 R6, RZ, RZ, R22 ;  /* 0x000000ffff067224 */ /* 0x000fe200078e0016 */
[----:B------:R-:W-:Y:S06]  /*7140*/  @!P0 BRA `(.L_x_156) ;  /* 0x0000000000288947 */ /* 0x000fec0003800000 */
        /* <DEDUP_REMOVED lines=10> */
.L_x_156:
[----:B------:R-:W-:Y:S01]  /*71f0*/  ISETP.NE.AND P0, PT, R0, 0x1, PT ;  /* 0x000000010000780c */ /* 0x000fe20003f05270 */
[----:B0-----:R-:W-:Y:S01]  /*7200*/  VIADD R11, R21, 0xffffffff ;  /* 0xffffffff150b7836 */ /* 0x001fe20000000000 */
[----:B-1----:R-:W-:Y:S02]  /*7210*/  SHF.R.U64 R6, R6, R23, R7 ;  /* 0x0000001706067219 */ /* 0x002fe40000001207 */
[----:B------:R-:W-:Y:S02]  /*7220*/  SHF.L.U32 R7, R27, R26, RZ ;  /* 0x0000001a1b077219 */ /* 0x000fe400000006ff */
[----:B------:R-:W-:Y:S01]  /*7230*/  LOP3.LUT R5, R20, R31, RZ, 0xc0, !PT ;  /* 0x0000001f14057212 */ /* 0x000fe200078ec0ff */
[----:B------:R-:W-:-:S04]  /*7240*/  IMAD.MOV R9, RZ, RZ, -R6 ;  /* 0x000000ffff097224 */ /* 0x000fc800078e0a06 */
[----:B------:R-:W-:Y:S02]  /*7250*/  IMAD R7, R7, R6, R5 ;  /* 0x0000000607077224 */ /* 0x000fe400078e0205 */
[----:B------:R-:W-:Y:S01]  /*7260*/  @P0 IMAD R10, R19, R18, R8 ;  /* 0x00000012130a0224 */ /* 0x000fe200078e0208 */
[----:B------:R-:W-:Y:S01]  /*7270*/  LOP3.LUT R8, R16, R11, RZ, 0xc0, !PT ;  /* 0x0000000b10087212 */ /* 0x000fe200078ec0ff */
[----:B--2---:R-:W-:Y:S02]  /*7280*/  IMAD R5, R9, R25, R22 ;  /* 0x0000001909057224 */ /* 0x004fe400078e0216 */
[----:B---3--:R-:W-:Y:S02]  /*7290*/  IMAD R7, R7, R30, R10 ;  /* 0x0000001e07077224 */ /* 0x008fe400078e020a */
[----:B------:R-:W-:Y:S02]  /*72a0*/  IMAD R8, R5, R21, R8 ;  /* 0x0000001505087224 */ /* 0x000fe400078e0208 */
[----:B------:R-:W-:-:S02]  /*72b0*/  IMAD.MOV.U32 R6, RZ, RZ, 0x1 ;  /* 0x00000001ff067424 */ /* 0x000fc400078e00ff */
[----:B------:R-:W-:Y:S01]  /*72c0*/  IMAD.MOV.U32 R5, RZ, RZ, R17 ;  /* 0x000000ffff057224 */ /* 0x000fe200078e0011 */
[----:B------:R-:W-:Y:S02]  /*72d0*/  SEL R11, R8, R7, !P0 ;  /* 0x00000007080b7207 */ /* 0x000fe40004000000 */
[----:B------:R-:W-:-:S07]  /*72e0*/  SEL R7, R7, R8, !P0 ;  /* 0x0000000807077207 */ /* 0x000fce0004000000 */
.L_x_154:
[----:B------:R-:W-:-:S08]  /*72f0*/  NOP ;  /* 0x0000000000007918 */ /* 0x000fd00000000000 */
[----:B------:R-:W0:-:S00]  /*7300*/  USETMAXREG.DEALLOC.CTAPOOL 0x28 ;  /* 0x00000028000079c8 */ /* 0x000e0000080e0500 */
[----:B------:R-:W-:-:S13]  /*7310*/  ISETP.NE.AND P0, PT, RZ, UR7, PT ;  /* 0x00000007ff007c0c */ /* 0x000fda000bf05270 */
[----:B------:R-:W-:Y:S05]  /*7320*/  @P0 EXIT ;  /* 0x000000000000094d */ /* 0x000fea0003800000 */
[----:B0-----:R-:W-:Y:S01]  /*7330*/  LOP3.LUT P0, RZ, R6, 0xff, RZ, 0xc0, !PT ;  /* 0x000000ff06ff7812 */ /* 0x001fe2000780c0ff */
[----:B------:R-:W-:Y:S02]  /*7340*/  IMAD.MOV.U32 R14, RZ, RZ, 0x1 ;  /* 0x00000001ff0e7424 */ /* 0x000fe400078e00ff */
[----:B------:R-:W-:-:S10]  /*7350*/  IMAD.MOV.U32 R13, RZ, RZ, RZ ;  /* 0x000000ffff0d7224 */ /* 0x000fd400078e00ff */
[----:B------:R-:W-:Y:S05]  /*7360*/  @!P0 BRA `(.L_x_157) ;  /* 0x0000000c00b88947 */ /* 0x000fea0003800000 */
[----:B------:R-:W0:Y:S01]  /*7370*/  S2UR UR38, SR_CgaCtaId ;  /* 0x00000000002679c3 */ /* 0x000e220000008800 */
[----:B------:R-:W-:Y:S01]  /*7380*/  ULDC UR5, c[0x0][0x28c] ;  /* 0x0000a30000057ab9 */ /* 0x000fe20000000800 */
[----:B------:R-:W-:Y:S01]  /*7390*/  ULDC UR21, c[0x0][0x758] ;  /* 0x0001d60000157ab9 */ /* 0x000fe20000000800 */
[----:B------:R-:W-:Y:S01]  /*73a0*/  UMOV UR8, 0xffffffff ;  /* 0xffffffff00087882 */ /* 0x000fe20000000000 */
[----:B------:R-:W-:Y:S01]  /*73b0*/  UIADD3 UR9, UR5, 0x7f, URZ ;  /* 0x0000007f05097890 */ /* 0x000fe2000fffe03f */
[----:B------:R-:W-:Y:S01]  /*73c0*/  BSSY B0, `(.L_x_157) ;  /* 0x00000e8000007945 */ /* 0x000fe20003800000 */
[----:B------:R-:W-:Y:S01]  /*73d0*/  UMOV UR10, 0x1 ;  /* 0x00000001000a7882 */ /* 0x000fe20000000000 */
[----:B------:R-:W-:Y:S01]  /*73e0*/  USHF.L.U32 UR40, UR8, UR21, URZ ;  /* 0x0000001508287299 */ /* 0x000fe2000800063f */
[----:B------:R-:W-:Y:S01]  /*73f0*/  IMAD.MOV.U32 R12, RZ, RZ, 0x1 ;  /* 0x00000001ff0c7424 */ /* 0x000fe200078e00ff */
[----:B------:R-:W-:Y:S01]  /*7400*/  USHF.L.U32 UR21, UR10, UR21, URZ ;  /* 0x000000150a157299 */ /* 0x000fe2000800063f */
[----:B------:R-:W-:Y:S01]  /*7410*/  IMAD.MOV.U32 R14, RZ, RZ, 0x1 ;  /* 0x00000001ff0e7424 */ /* 0x000fe200078e00ff */
[----:B------:R-:W-:Y:S01]  /*7420*/  USHF.R.S32.HI UR10, URZ, 0x1f, UR9 ;  /* 0x0000001f3f0a7899 */ /* 0x000fe20008011409 */
[----:B------:R-:W-:Y:S01]  /*7430*/  IMAD.MOV.U32 R13, RZ, RZ, RZ ;  /* 0x000000ffff0d7224 */ /* 0x000fe200078e00ff */
[----:B------:R-:W-:Y:S01]  /*7440*/  ULDC UR4, c[0x0][0xc] ;  /* 0x0000030000047ab9 */ /* 0x000fe20000000800 */
[----:B------:R-:W-:Y:S01]  /*7450*/  ULDC UR5, c[0x0][0x10] ;  /* 0x0000040000057ab9 */ /* 0x000fe20000000800 */
[----:B------:R-:W-:-:S02]  /*7460*/  ULEA.HI UR10, UR10, UR9, URZ, 0x7 ;  /* 0x000000090a0a7291 */ /* 0x000fc4000f8f383f */
[----:B------:R-:W-:Y:S01]  /*7470*/  UIMAD.WIDE.U32 UR4, UR4, UR5, URZ ;  /* 0x00000005040472a5 */ /* 0x000fe2000f8e003f */
[----:B------:R-:W-:Y:S01]  /*7480*/  ULDC UR8, c[0x0][0x14] ;  /* 0x0000050000087ab9 */ /* 0x000fe20000000800 */
[----:B------:R-:W-:Y:S02]  /*7490*/  USHF.R.S32.HI UR39, URZ, 0x7, UR10 ;  /* 0x000000073f277899 */ /* 0x000fe4000801140a */
[----:B------:R-:W-:Y:S02]  /*74a0*/  UIMAD.WIDE.U32 UR42, UR4, UR8, URZ ;  /* 0x00000008042a72a5 */ /* 0x000fe4000f8e003f */
[----:B0-----:R-:W-:Y:S02]  /*74b0*/  USHF.L.U32 UR29, UR38, 0x7, URZ ;  /* 0x00000007261d7899 */ /* 0x001fe4000800063f */
[----:B------:R-:W-:Y:S02]  /*74c0*/  USHF.L.U32 UR47, UR38, 0xd, URZ ;  /* 0x0000000d262f7899 */ /* 0x000fe4000800063f */
[----:B------:R-:W-:-:S02]  /*74d0*/  USHF.L.U32 UR37, UR38, 0x1, URZ ;  /* 0x0000000126257899 */ /* 0x000fc4000800063f */
[----:B------:R-:W-:Y:S02]  /*74e0*/  USHF.L.U32 UR38, UR38, 0xb, URZ ;  /* 0x0000000b26267899 */ /* 0x000fe4000800063f */
[----:B------:R-:W-:Y:S01]  /*74f0*/  UIMAD UR41, UR5, UR8, URZ ;  /* 0x00000008052972a4 */ /* 0x000fe2000f8e023f */
[----:B------:R-:W-:Y:S01]  /*7500*/  ULDC UR7, c[0x0][0x700] ;  /* 0x0001c00000077ab9 */ /* 0x000fe20000000800 */
[----:B------:R-:W-:Y:S02]  /*7510*/  ULOP3.LUT UR46, UR6, 0x2, URZ, 0xfc, !UPT ;  /* 0x00000002062e7892 */ /* 0x000fe4000f8efc3f */
[----:B------:R-:W-:Y:S02]  /*7520*/  UIADD3 UR7, UR7, -0x1, URZ ;  /* 0xffffffff07077890 */ /* 0x000fe4000fffe03f */
[----:B------:R-:W-:Y:S02]  /*7530*/  ULOP3.LUT UR29, UR29, 0x80, URZ, 0xc0, !UPT ;  /* 0x000000801d1d7892 */ /* 0x000fe4000f8ec03f */
[----:B------:R-:W-:-:S02]  /*7540*/  ULOP3.LUT UR37, UR37, 0x2, URZ, 0xc0, !UPT ;  /* 0x0000000225257892 */ /* 0x000fc4000f8ec03f */
[----:B------:R-:W-:Y:S02]  /*7550*/  ULOP3.LUT UR38, UR38, 0x800, URZ, 0xc0, !UPT ;  /* 0x0000080026267892 */ /* 0x000fe4000f8ec03f */
[----:B------:R-:W-:Y:S02]  /*7560*/  ULOP3.LUT UR40, URZ, UR40, URZ, 0x33, !UPT ;  /* 0x000000283f287292 */ /* 0x000fe4000f8e333f */
[----:B------:R-:W-:Y:S02]  /*7570*/  UIADD3 UR41, UR43, UR41, URZ ;  /* 0x000000292b297290 */ /* 0x000fe4000fffe03f */
[----:B------:R-:W-:Y:S01]  /*7580*/  UIADD3 UR49, UR39, 0x1, URZ ;  /* 0x0000000127317890 */ /* 0x000fe2000fffe03f */
[----:B------:R-:W-:-:S11]  /*7590*/  ULDC.64 UR44, c[0x0][0x198] ;  /* 0x00006600002c7ab9 */ /* 0x000fd60000000a00 */
.L_x_168:
[----:B------:R-:W-:-:S03]  /*75a0*/  UMOV UR4, 0xffffffff ;  /* 0xffffffff00047882 */ /* 0x000fc60000000000 */
[----:B------:R-:W-:Y:S05]  /*75b0*/  BRA.DIV UR4, `(.L_x_158) ;  /* 0x0000001204007947 */ /* 0x000fea000b800000 */
[----:B------:R-:W-:-:S13]  /*75c0*/  ELECT P0, URZ, PT ;  /* 0x00000000003f782f */ /* 0x000fda0003800000 */
.L_x_179:
[----:B------:R-:W0:Y:S01]  /*75d0*/  LDC R6, c[0x0][0x28c] ;  /* 0x0000a300ff067b82 */ /* 0x000e220000000800 */
[----:B------:R-:W-:Y:S01]  /*75e0*/  BSSY B1, `(.L_x_159) ;  /* 0x0000050000017945 */ /* 0x000fe20003800000 */
[----:B0-----:R-:W-:-:S13]  /*75f0*/  ISETP.LT.OR P0, PT, R6, 0x1, !P0 ;  /* 0x000000010600780c */ /* 0x001fda0004701670 */
[----:B------:R-:W-:Y:S05]  /*7600*/  @P0 BRA `(.L_x_160) ;  /* 0x0000000400340947 */ /* 0x000fea0003800000 */
[----:B------:R-:W-:Y:S01]  /*7610*/  LEA R21, R7, UR37, 0x2 ;  /* 0x0000002507157c11 */ /* 0x000fe2000f8e10ff */
[----:B------:R-:W-:Y:S01]  /*7620*/  IMAD.SHL.U32 R11, R11, 0x40, RZ ;  /* 0x000000400b0b7824 */ /* 0x000fe200078e00ff */
[----:B------:R-:W-:Y:S01]  /*7630*/  LEA R10, R7, UR29, 0x8 ;  /* 0x0000001d070a7c11 */ /* 0x000fe2000f8e40ff */
[----:B------:R-:W-:Y:S02]  /*7640*/  IMAD.MOV.U32 R17, RZ, RZ, RZ ;  /* 0x000000ffff117224 */ /* 0x000fe400078e00ff */
[----:B------:R-:W-:Y:S02]  /*7650*/  IMAD.MOV.U32 R18, RZ, RZ, 0x40 ;  /* 0x00000040ff127424 */ /* 0x000fe400078e00ff */
[----:B------:R-:W-:Y:S02]  /*7660*/  IMAD.U32 R19, RZ, RZ, UR49 ;  /* 0x00000031ff137e24 */ /* 0x000fe4000f8e00ff */
[----:B------:R-:W-:Y:S02]  /*7670*/  IMAD.MOV.U32 R6, RZ, RZ, R14 ;  /* 0x000000ffff067224 */ /* 0x000fe400078e000e */
[----:B------:R-:W-:-:S02]  /*7680*/  IMAD.MOV.U32 R7, RZ, RZ, R13 ;  /* 0x000000ffff077224 */ /* 0x000fc400078e000d */
[----:B------:R-:W-:-:S07]  /*7690*/  IMAD.MOV.U32 R20, RZ, RZ, RZ ;  /* 0x000000ffff147224 */ /* 0x000fce00078e00ff */
.L_x_163:
[----:B------:R-:W0:Y:S01]  /*76a0*/  S2R R9, SR_CgaCtaId ;  /* 0x0000000000097919 */ /* 0x000e220000008800 */
[----:B-1----:R-:W-:Y:S02]  /*76b0*/  MOV R8, 0x400 ;  /* 0x0000040000087802 */ /* 0x002fe40000000f00 */
[----:B------:R-:W-:Y:S02]  /*76c0*/  LOP3.LUT P1, RZ, R4, 0x7f, RZ, 0xc0, !PT ;  /* 0x0000007f04ff7812 */ /* 0x000fe4000782c0ff */
[----:B0-----:R-:W-:Y:S02]  /*76d0*/  LEA R16, R9, R8, 0x18 ;  /* 0x0000000809107211 */ /* 0x001fe400078ec0ff */
[----:B------:R-:W-:-:S09]  /*76e0*/  SHF.L.U32 R8, R6, 0x1f, RZ ;  /* 0x0000001f06087819 */ /* 0x000fd200000006ff */
[----:B------:R-:W0:Y:S01]  /*76f0*/  @!P1 LDC R9, c[0x0][0x640] ;  /* 0x00019000ff099b82 */ /* 0x000e220000000800 */
[----:B------:R-:W-:-:S04]  /*7700*/  IMAD R15, R7, 0x8, R16 ;  /* 0x00000008070f7824 */ /* 0x000fc800078e0210 */
[----:B------:R-:W1:Y:S02]  /*7710*/  SYNCS.PHASECHK.TRANS64.TRYWAIT P0, [R15+URZ+0x20], R8 ;  /* 0x000020080f0075a7 */ /* 0x000e64000800017f */
[----:B-1----:R-:W-:Y:S05]  /*7720*/  @!P0 BRA `(.L_x_161) ;  /* 0x0000000c00c48947 */ /* 0x002fea0003800000 */
.L_x_180:
[----:B------:R-:W-:Y:S01]  /*7730*/  UPRMT UR4, UR46, 0x9910, URZ ;  /* 0x000099102e047896 */ /* 0x000fe2000800003f */
[----:B0-----:R0:W-:Y:S03]  /*7740*/  @!P1 SYNCS.ARRIVE.TRANS64 RZ, [R15+URZ], R9 ;  /* 0x000000090fff99a7 */ /* 0x0011e6000800003f */
[----:B------:R-:W-:-:S06]  /*7750*/  UISETP.NE.AND UP0, UPT, UR4, 0x2, UPT ;  /* 0x000000020400788c */ /* 0x000fcc000bf05270 */
[----:B------:R-:W-:-:S13]  /*7760*/  PLOP3.LUT P0, PT, PT, PT, UP0, 0x80, 0x0 ;  /* 0x000000000000781c */ /* 0x000fda0003f0f008 */
[----:B0-----:R-:W-:Y:S05]  /*7770*/  @P0 BRA `(.L_x_162) ;  /* 0x0000000000040947 */ /* 0x001fea0003800000 */
[----:B------:R-:W-:Y:S01]  /*7780*/  BPT.TRAP 0x1 ;  /* 0x000000040000795c */ /* 0x000fe20000300000 */
.L_x_162:
[----:B------:R-:W-:Y:S01]  /*7790*/  R2UR UR5, R7 ;  /* 0x00000000070572ca */ /* 0x000fe200000e0000 */
[----:B------:R-:W-:Y:S01]  /*77a0*/  VIADD R19, R19, 0xffffffff ;  /* 0xffffffff13137836 */ /* 0x000fe20000000000 */
[----:B------:R-:W-:Y:S01]  /*77b0*/  R2UR UR16, R7 ;  /* 0x00000000071072ca */ /* 0x000fe200000e0000 */
[----:B------:R-:W-:Y:S01]  /*77c0*/  UIADD3 UR22, UP0, UR44, 0xf0, URZ ;  /* 0x000000f02c167890 */ /* 0x000fe2000ff1e03f */
[----:B------:R-:W-:Y:S01]  /*77d0*/  R2UR UR17, R16 ;  /* 0x00000000101172ca */ /* 0x000fe200000e0000 */
[----:B------:R-:W-:Y:S01]  /*77e0*/  UIADD3 UR30, UP1, UR44, 0x1f0, URZ ;  /* 0x000001f02c1e7890 */ /* 0x000fe2000ff3e03f */
[----:B------:R-:W-:Y:S01]  /*77f0*/  R2UR UR18, R18 ;  /* 0x00000000121272ca */ /* 0x000fe200000e0000 */
[----:B------:R-:W-:Y:S01]  /*7800*/  UIADD3 UR4, UP2, UR44, 0x2f0, URZ ;  /* 0x000002f02c047890 */ /* 0x000fe2000ff5e03f */
[----:B------:R-:W-:Y:S01]  /*7810*/  R2UR UR33, R15 ;  /* 0x000000000f2172ca */ /* 0x000fe200000e0000 */
[----:B------:R-:W-:Y:S01]  /*7820*/  UIADD3.X UR23, URZ, UR45, URZ, UP0, !UPT ;  /* 0x0000002d3f177290 */ /* 0x000fe200087fe43f */
[----:B------:R-:W-:Y:S01]  /*7830*/  R2UR UR36, R5 ;  /* 0x00000000052472ca */ /* 0x000fe200000e0000 */
[----:B------:R-:W-:Y:S01]  /*7840*/  UIADD3.X UR31, URZ, UR45, URZ, UP1, !UPT ;  /* 0x0000002d3f1f7290 */ /* 0x000fe20008ffe43f */
[----:B------:R-:W-:Y:S01]  /*7850*/  R2UR UR34, R17 ;  /* 0x00000000112272ca */ /* 0x000fe200000e0000 */
[----:B------:R-:W-:Y:S01]  /*7860*/  USHF.L.U32 UR5, UR5, 0xe, URZ ;  /* 0x0000000e05057899 */ /* 0x000fe2000800063f */
[----:B------:R-:W-:Y:S01]  /*7870*/  R2UR UR35, R10 ;  /* 0x000000000a2372ca */ /* 0x000fe200000e0000 */
[----:B------:R-:W-:Y:S01]  /*7880*/  ULEA UR16, UR16, UR38, 0xc ;  /* 0x0000002610107291 */ /* 0x000fe2000f8e603f */
[----:B------:R-:W-:Y:S01]  /*7890*/  R2UR UR11, R21 ;  /* 0x00000000150b72ca */ /* 0x000fe200000e0000 */
[----:B------:R-:W-:Y:S01]  /*78a0*/  ULOP3.LUT UR8, UR5, 0x2000, UR47, 0xf8, !UPT ;  /* 0x0000200005087892 */ /* 0x000fe2000f8ef82f */
[C---:B------:R-:W-:Y:S01]  /*78b0*/  R2UR UR12, R20.reuse ;  /* 0x00000000140c72ca */ /* 0x040fe200000e0000 */
[----:B------:R-:W-:Y:S01]  /*78c0*/  UIADD3 UR5, UR17, UR5, URZ ;  /* 0x0000000511057290 */ /* 0x000fe2000fffe03f */
[----:B------:R-:W-:Y:S01]  /*78d0*/  R2UR UR27, R11 ;  /* 0x000000000b1b72ca */ /* 0x000fe200000e0000 */
[----:B------:R-:W-:Y:S01]  /*78e0*/  ULEA UR32, UR8, UR17, 0x1 ;  /* 0x0000001108207291 */ /* 0x000fe2000f8e083f */
[----:B------:R-:W-:Y:S01]  /*78f0*/  ISETP.GT.AND P1, PT, R19, 0x1, PT ;  /* 0x000000011300780c */ /* 0x000fe20003f24270 */
[----:B------:R-:W-:Y:S01]  /*7900*/  UIADD3 UR8, UR17, 0x30100, UR16 ;  /* 0x0003010011087890 */ /* 0x000fe2000fffe010 */
[----:B------:R-:W-:Y:S01]  /*7910*/  VIADD R7, R7, 0x1 ;  /* 0x0000000107077836 */ /* 0x000fe20000000000 */
[----:B------:R-:W-:Y:S01]  /*7920*/  UIADD3 UR32, UR32, 0x100, URZ ;  /* 0x0000010020207890 */ /* 0x000fe2000fffe03f */
[----:B------:R-:W-:Y:S01]  /*7930*/  VIADD R20, R20, 0x1 ;  /* 0x0000000114147836 */ /* 0x000fe20000000000 */
[----:B------:R-:W-:Y:S01]  /*7940*/  UIADD3 UR24, UR5, 0x20100, URZ ;  /* 0x0002010005187890 */ /* 0x000fe2000fffe03f */
[----:B------:R-:W-:Y:S01]  /*7950*/  VIADD R18, R18, 0x80 ;  /* 0x0000008012127836 */ /* 0x000fe20000000000 */
[----:B------:R-:W-:Y:S01]  /*7960*/  UIADD3 UR16, UR5, 0x22100, URZ ;  /* 0x0002210005107890 */ /* 0x000fe2000fffe03f */
[----:B------:R-:W-:Y:S01]  /*7970*/  ISETP.NE.AND P0, PT, R7, 0x4, PT ;  /* 0x000000040700780c */ /* 0x000fe20003f05270 */
[----:B------:R-:W-:Y:S01]  /*7980*/  UIADD3 UR26, UR18, -0x40, URZ ;  /* 0xffffffc0121a7890 */ /* 0x000fe2000fffe03f */
[----:B------:R-:W-:Y:S01]  /*7990*/  VIADD R17, R17, 0x40 ;  /* 0x0000004011117836 */ /* 0x000fe20000000000 */
[----:B------:R-:W-:Y:S01]  /*79a0*/  UIADD3.X UR5, URZ, UR45, URZ, UP2, !UPT ;  /* 0x0000002d3f057290 */ /* 0x000fe200097fe43f */
[----:B------:R-:W-:Y:S01]  /*79b0*/  SEL R9, RZ, 0x1, P0 ;  /* 0x00000001ff097807 */ /* 0x000fe20000000000 */
[----:B------:R-:W-:Y:S01]  /*79c0*/  UMOV UR48, 0x30000 ;  /* 0x0003000000307882 */ /* 0x000fe20000000000 */
[----:B------:R-:W-:Y:S01]  /*79d0*/  UMOV UR14, 0x0 ;  /* 0x00000000000e7882 */ /* 0x000fe20000000000 */
[----:B------:R-:W-:Y:S01]  /*79e0*/  UMOV UR15, 0x10000000 ;  /* 0x10000000000f7882 */ /* 0x000fe20000000000 */
[----:B------:R-:W-:Y:S01]  /*79f0*/  UMOV UR10, URZ ;  /* 0x0000003f000a7c82 */ /* 0x000fe20008000000 */
[----:B------:R-:W-:Y:S01]  /*7a00*/  UMOV UR9, UR33 ;  /* 0x0000002100097c82 */ /* 0x000fe20008000000 */
[----:B------:R-:W-:Y:S01]  /*7a10*/  UMOV UR13, UR36 ;  /* 0x00000024000d7c82 */ /* 0x000fe20008000000 */
[----:B------:R0:W-:Y:S01]  /*7a20*/  UTMALDG.3D.MULTICAST [UR32], [UR22], UR48, desc[UR14] ;  /* 0x00000e20160073b4 */ /* 0x0001e20008011830 */
[----:B------:R-:W-:Y:S01]  /*7a30*/  UMOV UR25, UR33 ;  /* 0x0000002100197c82 */ /* 0x000fe20008000000 */
[----:B------:R-:W-:Y:S01]  /*7a40*/  UMOV UR28, UR36 ;  /* 0x00000024001c7c82 */ /* 0x000fe20008000000 */
[----:B------:R-:W-:Y:S01]  /*7a50*/  UMOV UR17, UR33 ;  /* 0x0000002100117c82 */ /* 0x000fe20008000000 */
[----:B------:R-:W-:Y:S01]  /*7a60*/  UMOV UR19, UR27 ;  /* 0x0000001b00137c82 */ /* 0x000fe20008000000 */
[----:B------:R-:W-:Y:S01]  /*7a70*/  UMOV UR20, UR36 ;  /* 0x0000002400147c82 */ /* 0x000fe20008000000 */
[----:B------:R-:W-:Y:S01]  /*7a80*/  LOP3.LUT R6, R6, R9, RZ, 0x3c, !PT ;  /* 0x0000000906067212 */ /* 0x000fe200078e3cff */
[----:B------:R0:W-:Y:S01]  /*7a90*/  UTMALDG.4D.MULTICAST [UR8], [UR30], UR48, desc[UR14] ;  /* 0x00000e081e0073b4 */ /* 0x0001e20008019830 */
[----:B------:R-:W-:Y:S01]  /*7aa0*/  SEL R7, R7, RZ, P0 ;  /* 0x000000ff07077207 */ /* 0x000fe20000000000 */
[----:B------:R0:W-:Y:S01]  /*7ab0*/  UTMALDG.3D [UR24], [UR4], desc[UR14] ;  /* 0x00000e18040075b4 */ /* 0x0001e20008011000 */
[----:B------:R0:W-:Y:S02]  /*7ac0*/  UTMALDG.3D [UR16], [UR4], desc[UR14] ;  /* 0x00000e10040075b4 */ /* 0x0001e40008011000 */
[----:B0-----:R-:W-:Y:S05]  /*7ad0*/  @P1 BRA `(.L_x_163) ;  /* 0xfffffff800f01947 */ /* 0x001fea000383ffff */
.L_x_160:
[----:B------:R-:W-:Y:S05]  /*7ae0*/  BSYNC B1 ;  /* 0x0000000000017941 */ /* 0x000fea0003800000 */
.L_x_159:
[----:B------:R-:W-:Y:S01]  /*7af0*/  LOP3.LUT P2, RZ, R12, 0xff, RZ, 0xc0, !PT ;  /* 0x000000ff0cff7812 */ /* 0x000fe2000784c0ff */
[----:B------:R-:W-:Y:S01]  /*7b00*/  VIADD R13, R13, UR39 ;  /* 0x000000270d0d7c36 */ /* 0x000fe20008000000 */
[----:B------:R-:W-:Y:S01]  /*7b10*/  ULDC.64 UR4, c[0x0][0x750] ;  /* 0x0001d40000047ab9 */ /* 0x000fe20000000a00 */
[----:B-1----:R-:W-:Y:S01]  /*7b20*/  IMAD.U32 R8, RZ, RZ, UR39 ;  /* 0x00000027ff087e24 */ /* 0x002fe2000f8e00ff */
[----:B------:R-:W-:Y:S01]  /*7b30*/  BSSY B1, `(.L_x_164) ;  /* 0x000006e000017945 */ /* 0x000fe20003800000 */
[----:B------:R-:W-:Y:S01]  /*7b40*/  IMAD.MOV.U32 R11, RZ, RZ, -0x1 ;  /* 0xffffffffff0b7424 */ /* 0x000fe200078e00ff */
[----:B------:R-:W-:Y:S02]  /*7b50*/  SHF.R.U32.HI R5, RZ, 0x2, R13 ;  /* 0x00000002ff057819 */ /* 0x000fe4000001160d */
[----:B------:R-:W-:Y:S02]  /*7b60*/  ISETP.GT.U32.AND P0, PT, R13, 0x3, PT ;  /* 0x000000030d00780c */ /* 0x000fe40003f04070 */
[----:B------:R-:W-:-:S02]  /*7b70*/  LOP3.LUT R5, R5, 0x1, RZ, 0xc0, !PT ;  /* 0x0000000105057812 */ /* 0x000fc400078ec0ff */
[----:B------:R-:W-:Y:S01]  /*7b80*/  ISETP.LT.U32.AND P0, PT, R8, 0x4, P0 ;  /* 0x000000040800780c */ /* 0x000fe20000701070 */
[----:B------:R-:W0:Y:S01]  /*7b90*/  @P2 S2R R7, SR_CgaCtaId ;  /* 0x0000000000072919 */ /* 0x000e220000008800 */
[----:B------:R-:W-:Y:S02]  /*7ba0*/  @P2 MOV R6, 0x400 ;  /* 0x0000040000062802 */ /* 0x000fe40000000f00 */
[----:B------:R-:W-:Y:S01]  /*7bb0*/  ISETP.NE.U32.AND P1, PT, R5, 0x1, PT ;  /* 0x000000010500780c */ /* 0x000fe20003f25070 */
[----:B------:R-:W-:Y:S01]  /*7bc0*/  IMAD.U32 R5, RZ, RZ, UR39 ;  /* 0x00000027ff057e24 */ /* 0x000fe2000f8e00ff */
[----:B------:R-:W-:Y:S02]  /*7bd0*/  LOP3.LUT R13, R13, 0x3, RZ, 0xc0, !PT ;  /* 0x000000030d0d7812 */ /* 0x000fe400078ec0ff */
[----:B------:R-:W-:Y:S02]  /*7be0*/  PRMT R12, RZ, 0x7610, R12 ;  /* 0x00007610ff0c7816 */ /* 0x000fe4000000000c */
[----:B------:R-:W-:-:S02]  /*7bf0*/  ISETP.GT.U32.AND P1, PT, R5, 0x3, !P1 ;  /* 0x000000030500780c */ /* 0x000fc40004f24070 */
[----:B------:R-:W-:Y:S02]  /*7c00*/  SEL R5, RZ, 0x1, !P0 ;  /* 0x00000001ff057807 */ /* 0x000fe40004000000 */
[----:B0-----:R-:W-:Y:S01]  /*7c10*/  @P2 LEA R6, R7, R6, 0x18 ;  /* 0x0000000607062211 */ /* 0x001fe200078ec0ff */
[----:B------:R-:W-:-:S03]  /*7c20*/  IMAD.MOV.U32 R7, RZ, RZ, -0x1 ;  /* 0xffffffffff077424 */ /* 0x000fc600078e00ff */
[----:B------:R0:W-:Y:S01]  /*7c30*/  @P2 SYNCS.ARRIVE.TRANS64.A1T0 RZ, [R6+URZ+0x58], RZ ;  /* 0x000058ff06ff29a7 */ /* 0x0001e2000810003f */
[----:B------:R-:W-:-:S04]  /*7c40*/  IADD3 R2, P2, R2, UR42, RZ ;  /* 0x0000002a02027c10 */ /* 0x000fc8000ff5e0ff */
[----:B------:R-:W-:Y:S02]  /*7c50*/  IADD3.X R3, R3, UR41, RZ, P2, !PT ;  /* 0x0000002903037c10 */ /* 0x000fe400097fe4ff */
[----:B------:R-:W-:Y:S02]  /*7c60*/  ISETP.GE.U32.AND P2, PT, R2, UR4, PT ;  /* 0x0000000402007c0c */ /* 0x000fe4000bf46070 */
[----:B0-----:R-:W-:Y:S02]  /*7c70*/  SEL R6, RZ, 0x1, !P1 ;  /* 0x00000001ff067807 */ /* 0x001fe40004800000 */
[----:B------:R-:W-:Y:S02]  /*7c80*/  ISETP.GE.U32.AND.EX P0, PT, R3, UR5, PT, P2 ;  /* 0x0000000503007c0c */ /* 0x000fe4000bf06120 */
[----:B------:R-:W-:Y:S01]  /*7c90*/  LOP3.LUT R14, R6, R14, R5, 0x96, !PT ;  /* 0x0000000e060e7212 */ /* 0x000fe200078e9605 */
[----:B------:R-:W-:Y:S01]  /*7ca0*/  IMAD.MOV.U32 R5, RZ, RZ, -0x1 ;  /* 0xffffffffff057424 */ /* 0x000fe200078e00ff */
[----:B------:R-:W-:-:S09]  /*7cb0*/  PRMT R6, RZ, 0x7610, R6 ;  /* 0x00007610ff067816 */ /* 0x000fd20000000006 */
[----:B------:R-:W-:Y:S05]  /*7cc0*/  @P0 BRA `(.L_x_165) ;  /* 0x0000000400500947 */ /* 0x000fea0003800000 */
[----:B------:R-:W-:Y:S01]  /*7cd0*/  ULDC.64 UR4, c[0x0][0x728] ;  /* 0x0001ca0000047ab9 */ /* 0x000fe20000000a00 */
[----:B------:R-:W0:Y:S01]  /*7ce0*/  S2R R15, SR_CTAID.X ;  /* 0x00000000000f7919 */ /* 0x000e220000002500 */
[----:B------:R-:W-:Y:S01]  /*7cf0*/  ISETP.NE.U32.AND P0, PT, RZ, UR4, PT ;  /* 0x00000004ff007c0c */ /* 0x000fe2000bf05070 */
[----:B------:R-:W-:Y:S01]  /*7d00*/  ULDC UR9, c[0x0][0x730] ;  /* 0x0001cc0000097ab9 */ /* 0x000fe20000000800 */
[----:B------:R-:W-:Y:S01]  /*7d10*/  IMAD.MOV.U32 R6, RZ, RZ, R2 ;  /* 0x000000ffff067224 */ /* 0x000fe200078e0002 */
[----:B------:R-:W1:Y:S01]  /*7d20*/  S2R R5, SR_CTAID.Y ;  /* 0x0000000000057919 */ /* 0x000e620000002600 */
[----:B------:R-:W-:Y:S01]  /*7d30*/  ISETP.NE.AND.EX P0, PT, RZ, UR5, PT, P0 ;  /* 0x00000005ff007c0c */ /* 0x000fe2000bf05300 */
[----:B------:R-:W-:-:S12]  /*7d40*/  IMAD.MOV.U32 R7, RZ, RZ, R3 ;  /* 0x000000ffff077224 */ /* 0x000fd800078e0003 */
[----:B------:R-:W-:Y:S05]  /*7d50*/  @!P0 BRA `(.L_x_166) ;  /* 0x0000000000288947 */ /* 0x000fea0003800000 */
[----:B------:R-:W-:Y:S02]  /*7d60*/  ULDC UR8, c[0x0][0x734] ;  /* 0x0001cd0000087ab9 */ /* 0x000fe40000000800 */
[----:B------:R-:W-:-:S05]  /*7d70*/  IADD3 R11, P0, R2, UR8, RZ ;  /* 0x00000008020b7c10 */ /* 0x000fca000ff1e0ff */
[----:B------:R-:W-:-:S04]  /*7d80*/  IMAD.X R17, RZ, RZ, R3, P0 ;  /* 0x000000ffff117224 */ /* 0x000fc800000e0603 */
[----:B------:R-:W-:-:S04]  /*7d90*/  IMAD.WIDE.U32 R8, R17, UR4, RZ ;  /* 0x0000000411087c25 */ /* 0x000fc8000f8e00ff */
[----:B------:R-:W-:-:S04]  /*7da0*/  IMAD.WIDE.U32 R8, P0, R11, UR5, R8 ;  /* 0x000000050b087c25 */ /* 0x000fc8000f800008 */
[----:B------:R-:W-:-:S04]  /*7db0*/  IMAD.WIDE.U32 R10, R11, UR4, RZ ;  /* 0x000000040b0a7c25 */ /* 0x000fc8000f8e00ff */
[----:B------:R-:W-:Y:S01]  /*7dc0*/  IMAD.X R7, RZ, RZ, RZ, P0 ;  /* 0x000000ffff077224 */ /* 0x000fe200000e06ff */
[----:B------:R-:W-:Y:S01]  /*7dd0*/  IADD3 RZ, P0, R11, R8, RZ ;  /* 0x000000080bff7210 */ /* 0x000fe20007f1e0ff */
[----:B------:R-:W-:-:S04]  /*7de0*/  IMAD.MOV.U32 R6, RZ, RZ, R9 ;  /* 0x000000ffff067224 */ /* 0x000fc800078e0009 */
[----:B------:R-:W-:-:S08]  /*7df0*/  IMAD.WIDE.U32.X R6, R17, UR5, R6, P0 ;  /* 0x0000000511067c25 */ /* 0x000fd000080e0406 */
.L_x_166:
[--C-:B------:R-:W-:Y:S01]  /*7e00*/  SHF.R.U64 R10, R6, UR9, R7.reuse ;  /* 0x00000009060a7c19 */ /* 0x100fe20008001207 */
[----:B------:R-:W-:Y:S01]  /*7e10*/  ULDC.64 UR4, c[0x0][0x720] ;  /* 0x0001c80000047ab9 */ /* 0x000fe20000000a00 */
[----:B------:R-:W-:Y:S01]  /*7e20*/  SHF.R.U32.HI R6, RZ, UR9, R7 ;  /* 0x00000009ff067c19 */ /* 0x000fe20008011607 */
[----:B------:R-:W2:Y:S01]  /*7e30*/  LDC R20, c[0x0][0x144] ;  /* 0x00005100ff147b82 */ /* 0x000ea20000000800 */
[----:B------:R-:W-:Y:S01]  /*7e40*/  IADD3 R9, P0, RZ, -R10, RZ ;  /* 0x8000000aff097210 */ /* 0x000fe20007f1e0ff */
[----:B------:R-:W-:Y:S01]  /*7e50*/  ULDC.64 UR10, c[0x0][0x740] ;  /* 0x0001d000000a7ab9 */ /* 0x000fe20000000a00 */
[----:B0-----:R-:W-:Y:S01]  /*7e60*/  I2FP.F32.U32 R11, R15 ;  /* 0x0000000f000b7245 */ /* 0x001fe20000201000 */
[----:B------:R-:W-:Y:S02]  /*7e70*/  ULDC UR8, c[0x0][0x708] ;  /* 0x0001c20000087ab9 */ /* 0x000fe40000000800 */
[----:B------:R-:W-:Y:S01]  /*7e80*/  IMAD.X R6, RZ, RZ, ~R6, P0 ;  /* 0x000000ffff067224 */ /* 0x000fe200000e0e06 */
[----:B------:R-:W-:Y:S01]  /*7e90*/  ISETP.NE.U32.AND P0, PT, RZ, UR10, PT ;  /* 0x0000000aff007c0c */ /* 0x000fe2000bf05070 */
[----:B------:R-:W0:Y:S02]  /*7ea0*/  LDC R16, c[0x0][0x148] ;  /* 0x00005200ff107b82 */ /* 0x000e240000000800 */
[----:B------:R-:W-:Y:S01]  /*7eb0*/  IMAD R8, R6, UR4, RZ ;  /* 0x0000000406087c24 */ /* 0x000fe2000f8e02ff */
[----:B------:R-:W-:Y:S01]  /*7ec0*/  ISETP.NE.AND.EX P0, PT, RZ, UR11, PT, P0 ;  /* 0x0000000bff007c0c */ /* 0x000fe2000bf05300 */
[----:B------:R-:W-:Y:S01]  /*7ed0*/  IMAD.WIDE.U32 R6, R9, UR4, R2 ;  /* 0x0000000409067c25 */ /* 0x000fe2000f8e0002 */
[----:B------:R-:W-:-:S03]  /*7ee0*/  ULDC UR4, c[0x0][0x150] ;  /* 0x0000540000047ab9 */ /* 0x000fc60000000800 */
[----:B------:R-:W-:Y:S02]  /*7ef0*/  IMAD R9, R9, UR5, R8 ;  /* 0x0000000509097c24 */ /* 0x000fe4000f8e0208 */
[----:B------:R-:W-:Y:S01]  /*7f00*/  FMUL R8, R11, UR4 ;  /* 0x000000040b087c20 */ /* 0x000fe20008400000 */
[----:B------:R-:W-:Y:S01]  /*7f10*/  ULDC UR4, c[0x0][0x718] ;  /* 0x0001c60000047ab9 */ /* 0x000fe20000000800 */
[----:B------:R-:W-:Y:S01]  /*7f20*/  ULDC UR5, c[0x0][0x154] ;  /* 0x0000550000057ab9 */ /* 0x000fe20000000800 */
[----:B------:R-:W-:-:S03]  /*7f30*/  IMAD.IADD R7, R7, 0x1, R9 ;  /* 0x0000000107077824 */ /* 0x000fc600078e0209 */
[----:B------:R-:W3:Y:S02]  /*7f40*/  F2I.U32.TRUNC.NTZ R8, R8 ;  /* 0x0000000800087305 */ /* 0x000ee4000020f000 */
[----:B------:R-:W-:Y:S02]  /*7f50*/  SHF.R.U64 R11, R6, UR4, R7 ;  /* 0x00000004060b7c19 */ /* 0x000fe40008001207 */
[----:B-1----:R-:W-:-:S05]  /*7f60*/  I2FP.F32.U32 R6, R5 ;  /* 0x0000000500067245 */ /* 0x002fca0000201000 */
[----:B------:R-:W-:Y:S01]  /*7f70*/  FMUL R9, R6, UR5 ;  /* 0x0000000506097c20 */ /* 0x000fe20008400000 */
[----:B------:R-:W-:Y:S01]  /*7f80*/  SHF.R.U32.HI R6, RZ, UR4, R7 ;  /* 0x00000004ff067c19 */ /* 0x000fe20008011607 */
[----:B------:R-:W-:Y:S02]  /*7f90*/  ULDC UR4, c[0x0][0x758] ;  /* 0x0001d60000047ab9 */ /* 0x000fe40000000800 */
[----:B------:R1:W4:Y:S01]  /*7fa0*/  F2I.U32.TRUNC.NTZ R19, R9 ;  /* 0x0000000900137305 */ /* 0x000322000020f000 */
[--C-:B------:R-:W-:Y:S02]  /*7fb0*/  SHF.R.U64 R18, R11, UR8, R6.reuse ;  /* 0x000000080b127c19 */ /* 0x100fe40008001206 */
[----:B------:R-:W-:Y:S01]  /*7fc0*/  SHF.R.U32.HI R7, RZ, UR8, R6 ;  /* 0x00000008ff077c19 */ /* 0x000fe20008011606 */
[----:B---3--:R-:W-:-:S03]  /*7fd0*/  IMAD.MOV R6, RZ, RZ, -R8 ;  /* 0x000000ffff067224 */ /* 0x008fc600078e0a08 */
[----:B------:R-:W-:Y:S01]  /*7fe0*/  SHF.R.U64 R17, R18, UR4, R7 ;  /* 0x0000000412117c19 */ /* 0x000fe20008001207 */
[----:B--2---:R-:W-:Y:S01]  /*7ff0*/  IMAD R20, R20, R6, R15 ;  /* 0x0000000614147224 */ /* 0x004fe200078e020f */
[----:B------:R-:W-:-:S03]  /*8000*/  SHF.R.U32.HI R8, RZ, UR4, R7 ;  /* 0x00000004ff087c19 */ /* 0x000fc60008011607 */
[----:B------:R-:W-:Y:S02]  /*8010*/  IMAD.MOV.U32 R6, RZ, RZ, R17 ;  /* 0x000000ffff067224 */ /* 0x000fe400078e0011 */
[----:B------:R-:W-:Y:S01]  /*8020*/  IMAD.MOV.U32 R7, RZ, RZ, R8 ;  /* 0x000000ffff077224 */ /* 0x000fe200078e0008 */
[----:B-1--4-:R-:W-:Y:S06]  /*8030*/  @!P0 BRA `(.L_x_167) ;  /* 0x0000000000288947 */ /* 0x012fec0003800000 */
[----:B------:R-:W-:Y:S02]  /*8040*/  ULDC UR4, c[0x0][0x74c] ;  /* 0x0001d30000047ab9 */ /* 0x000fe40000000800 */
[----:B------:R-:W-:-:S05]  /*8050*/  IADD3 R7, P0, R17, UR4, RZ ;  /* 0x0000000411077c10 */ /* 0x000fca000ff1e0ff */
[----:B------:R-:W-:-:S04]  /*8060*/  IMAD.X R15, RZ, RZ, R8, P0 ;  /* 0x000000ffff0f7224 */ /* 0x000fc800000e0608 */
[----:B------:R-:W-:-:S04]  /*8070*/  IMAD.WIDE.U32 R8, R15, UR10, RZ ;  /* 0x0000000a0f087c25 */ /* 0x000fc8000f8e00ff */
[----:B------:R-:W-:-:S04]  /*8080*/  IMAD.WIDE.U32 R8, P0, R7, UR11, R8 ;  /* 0x0000000b07087c25 */ /* 0x000fc8000f800008 */
[----:B------:R-:W-:-:S04]  /*8090*/  IMAD.WIDE.U32 R6, R7, UR10, RZ ;  /* 0x0000000a07067c25 */ /* 0x000fc8000f8e00ff */
[----:B------:R-:W-:Y:S01]  /*80a0*/  IMAD.MOV.U32 R6, RZ, RZ, R9 ;  /* 0x000000ffff067224 */ /* 0x000fe200078e0009 */
[----:B------:R-:W-:Y:S01]  /*80b0*/  IADD3 RZ, P1, R7, R8, RZ ;  /* 0x0000000807ff7210 */ /* 0x000fe20007f3e0ff */
[----:B------:R-:W-:-:S04]  /*80c0*/  IMAD.X R7, RZ, RZ, RZ, P0 ;  /* 0x000000ffff077224 */ /* 0x000fc800000e06ff */
[----:B------:R-:W-:-:S08]  /*80d0*/  IMAD.WIDE.U32.X R6, R15, UR11, R6, P1 ;  /* 0x0000000b0f067c25 */ /* 0x000fd000088e0406 */
.L_x_167:
[----:B------:R-:W-:Y:S01]  /*80e0*/  ISETP.NE.AND P0, PT, R0, 0x1, PT ;  /* 0x000000010000780c */ /* 0x000fe20003f05270 */
[----:B------:R-:W-:Y:S01]  /*80f0*/  ULDC UR4, c[0x0][0x748] ;  /* 0x0001d20000047ab9 */ /* 0x000fe20000000800 */
[----:B------:R-:W-:Y:S01]  /*8100*/  LOP3.LUT R18, R18, UR40, RZ, 0xc0, !PT ;  /* 0x0000002812127c12 */ /* 0x000fe2000f8ec0ff */
[----:B------:R-:W-:Y:S01]  /*8110*/  IMAD.MOV R19, RZ, RZ, -R19 ;  /* 0x000000ffff137224 */ /* 0x000fe200078e0a13 */
[----:B------:R-:W-:Y:S01]  /*8120*/  SHF.R.U64 R7, R6, UR4, R7 ;  /* 0x0000000406077c19 */ /* 0x000fe20008001207 */
[----:B------:R-:W-:Y:S01]  /*8130*/  ULDC UR4, c[0x0][0x738] ;  /* 0x0001ce0000047ab9 */ /* 0x000fe20000000800 */
[----:B------:R-:W-:Y:S01]  /*8140*/  LOP3.LUT R8, R11, UR7, RZ, 0xc0, !PT ;  /* 0x000000070b087c12 */ /* 0x000fe2000f8ec0ff */
[----:B------:R-:W-:Y:S02]  /*8150*/  ULDC UR5, c[0x0][0x710] ;  /* 0x0001c40000057ab9 */ /* 0x000fe40000000800 */
[----:B------:R-:W-:Y:S02]  /*8160*/  IMAD.MOV R6, RZ, RZ, -R7 ;  /* 0x000000ffff067224 */ /* 0x000fe400078e0a07 */
[----:B------:R-:W-:-:S02]  /*8170*/  IMAD R7, R7, UR21, R18 ;  /* 0x0000001507077c24 */ /* 0x000fc4000f8e0212 */
[----:B0-----:R-:W-:Y:S02]  /*8180*/  @P0 IMAD R20, R16, R19, R5 ;  /* 0x0000001310140224 */ /* 0x001fe400078e0205 */
[----:B------:R-:W-:Y:S01]  /*8190*/  IMAD R17, R6, UR4, R17 ;  /* 0x0000000406117c24 */ /* 0x000fe2000f8e0211 */
[----:B------:R-:W-:Y:S01]  /*81a0*/  ULDC UR4, c[0x0][0x700] ;  /* 0x0001c00000047ab9 */ /* 0x000fe20000000800 */
[----:B------:R-:W-:Y:S02]  /*81b0*/  IMAD R7, R7, UR5, R20 ;  /* 0x0000000507077c24 */ /* 0x000fe4000f8e0214 */
[----:B------:R-:W-:Y:S02]  /*81c0*/  IMAD R8, R17, UR4, R8 ;  /* 0x0000000411087c24 */ /* 0x000fe4000f8e0208 */
[----:B------:R-:W-:Y:S02]  /*81d0*/  IMAD.MOV.U32 R6, RZ, RZ, 0x1 ;  /* 0x00000001ff067424 */ /* 0x000fe400078e00ff */
[----:B------:R-:W-:Y:S01]  /*81e0*/  IMAD.MOV.U32 R5, RZ, RZ, R10 ;  /* 0x000000ffff057224 */ /* 0x000fe200078e000a */
[----:B------:R-:W-:-:S02]  /*81f0*/  SEL R11, R8, R7, !P0 ;  /* 0x00000007080b7207 */ /* 0x000fc40004000000 */
[----:B------:R-:W-:-:S07]  /*8200*/  SEL R7, R7, R8, !P0 ;  /* 0x0000000807077207 */ /* 0x000fce0004000000 */
.L_x_165:
[----:B------:R-:W-:Y:S05]  /*8210*/  BSYNC B1 ;  /* 0x0000000000017941 */ /* 0x000fea0003800000 */
.L_x_164:
[----:B------:R-:W-:-:S13]  /*8220*/  LOP3.LUT P0, RZ, R6, 0xff, RZ, 0xc0, !PT ;  /* 0x000000ff06ff7812 */ /* 0x000fda000780c0ff */
[----:B------:R-:W-:Y:S05]  /*8230*/  @P0 BRA `(.L_x_168) ;  /* 0xfffffff000d80947 */ /* 0x000fea000383ffff */
[----:B------:R-:W-:Y:S05]  /*8240*/  BSYNC B0 ;  /* 0x0000000000007941 */ /* 0x000fea0003800000 */
.L_x_157:
[----:B------:R-:W-:-:S03]  /*8250*/  UMOV UR4, 0xffffffff ;  /* 0xffffffff00047882 */ /* 0x000fc60000000000 */
[----:B------:R-:W-:Y:S05]  /*8260*/  BRA.DIV UR4, `(.L_x_169) ;  /* 0x0000000604087947 */ /* 0x000fea000b800000 */
[----:B------:R-:W-:-:S13]  /*8270*/  ELECT P0, URZ, PT ;  /* 0x00000000003f782f */ /* 0x000fda0003800000 */
.L_x_183:
[----:B------:R-:W-:Y:S04]  /*8280*/  BSSY B0, `(.L_x_170) ;  /* 0x000002c000007945 */ /* 0x000fe80003800000 */
[----:B------:R-:W-:Y:S05]  /*8290*/  @!P0 BRA `(.L_x_171) ;  /* 0x0000000000a88947 */ /* 0x000fea0003800000 */
[----:B------:R-:W-:-:S04]  /*82a0*/  ULOP3.LUT UR4, UR6, 0x2, URZ, 0xfc, !UPT ;  /* 0x0000000206047892 */ /* 0x000fc8000f8efc3f */
[----:B------:R-:W-:-:S06]  /*82b0*/  UISETP.NE.AND UP0, UPT, UR4, 0x3, UPT ;  /* 0x000000030400788c */ /* 0x000fcc000bf05270 */
[----:B------:R-:W-:-:S13]  /*82c0*/  PLOP3.LUT P0, PT, PT, PT, UP0, 0x80, 0x0 ;  /* 0x000000000000781c */ /* 0x000fda0003f0f008 */
[----:B------:R-:W-:Y:S05]  /*82d0*/  @!P0 BRA `(.L_x_172) ;  /* 0x0000000000048947 */ /* 0x000fea0003800000 */
[----:B------:R-:W-:Y:S01]  /*82e0*/  BPT.TRAP 0x1 ;  /* 0x000000040000795c */ /* 0x000fe20000300000 */
.L_x_172:
[----:B------:R-:W0:Y:S01]  /*82f0*/  S2R R3, SR_CgaCtaId ;  /* 0x0000000000037919 */ /* 0x000e220000008800 */
[----:B------:R-:W-:Y:S02]  /*8300*/  MOV R0, 0x400 ;  /* 0x0000040000007802 */ /* 0x000fe40000000f00 */
[----:B------:R-:W-:Y:S02]  /*8310*/  SHF.L.U32 R2, R14, 0x1f, RZ ;  /* 0x0000001f0e027819 */ /* 0x000fe400000006ff */
[----:B0-----:R-:W-:-:S05]  /*8320*/  LEA R0, R3, R0, 0x18 ;  /* 0x0000000003007211 */ /* 0x001fca00078ec0ff */
[----:B------:R-:W-:-:S04]  /*8330*/  VIADD R0, R0, 0x20 ;  /* 0x0000002000007836 */ /* 0x000fc80000000000 */
[C---:B------:R-:W-:Y:S02]  /*8340*/  IMAD R5, R13.reuse, 0x8, R0 ;  /* 0x000000080d057824 */ /* 0x040fe400078e0200 */
[----:B------:R-:W-:Y:S02]  /*8350*/  VIADD R13, R13, 0x1 ;  /* 0x000000010d0d7836 */ /* 0x000fe40000000000 */
[----:B------:R-:W0:Y:S03]  /*8360*/  SYNCS.PHASECHK.TRANS64.TRYWAIT P0, [R5+URZ], R2 ;  /* 0x00000002050075a7 */ /* 0x000e26000800017f */
[----:B------:R-:W-:-:S04]  /*8370*/  ISETP.NE.AND P1, PT, R13, 0x4, PT ;  /* 0x000000040d00780c */ /* 0x000fc80003f25270 */
[----:B------:R-:W-:Y:S02]  /*8380*/  SEL R3, RZ, 0x1, P1 ;  /* 0x00000001ff037807 */ /* 0x000fe40000800000 */
[----:B------:R-:W-:Y:S02]  /*8390*/  SEL R13, R13, RZ, P1 ;  /* 0x000000ff0d0d7207 */ /* 0x000fe40000800000 */
[----:B------:R-:W-:-:S03]  /*83a0*/  LOP3.LUT R14, R14, R3, RZ, 0x3c, !PT ;  /* 0x000000030e0e7212 */ /* 0x000fc600078e3cff */
[----:B------:R-:W-:Y:S01]  /*83b0*/  IMAD R7, R13, 0x8, R0 ;  /* 0x000000080d077824 */ /* 0x000fe200078e0200 */
[----:B------:R-:W-:Y:S01]  /*83c0*/  SHF.L.U32 R4, R14, 0x1f, RZ ;  /* 0x0000001f0e047819 */ /* 0x000fe200000006ff */
[----:B0-----:R-:W-:Y:S06]  /*83d0*/  @!P0 BRA `(.L_x_173) ;  /* 0x0000000000cc8947 */ /* 0x001fec0003800000 */
.L_x_184:
[----:B------:R-:W1:Y:S01]  /*83e0*/  SYNCS.PHASECHK.TRANS64.TRYWAIT P0, [R7+URZ], R4 ;  /* 0x00000004070075a7 */ /* 0x000e62000800017f */
[----:B0-----:R-:W-:-:S05]  /*83f0*/  VIADD R2, R13, 0x1 ;  /* 0x000000010d027836 */ /* 0x001fca0000000000 */
[----:B------:R-:W-:-:S04]  /*8400*/  ISETP.NE.AND P1, PT, R2, 0x4, PT ;  /* 0x000000040200780c */ /* 0x000fc80003f25270 */
[----:B------:R-:W-:Y:S02]  /*8410*/  SEL R3, RZ, 0x1, P1 ;  /* 0x00000001ff037807 */ /* 0x000fe40000800000 */
[----:B------:R-:W-:Y:S02]  /*8420*/  SEL R9, R2, RZ, P1 ;  /* 0x000000ff02097207 */ /* 0x000fe40000800000 */
[----:B------:R-:W-:-:S03]  /*8430*/  LOP3.LUT R11, R14, R3, RZ, 0x3c, !PT ;  /* 0x000000030e0b7212 */ /* 0x000fc600078e3cff */
[----:B------:R-:W-:Y:S01]  /*8440*/  IMAD R6, R9, 0x8, R0 ;  /* 0x0000000809067824 */ /* 0x000fe200078e0200 */
[----:B------:R-:W-:Y:S01]  /*8450*/  SHF.L.U32 R5, R11, 0x1f, RZ ;  /* 0x0000001f0b057819 */ /* 0x000fe200000006ff */
[----:B-1----:R-:W-:Y:S06]  /*8460*/  @!P0 BRA `(.L_x_174) ;  /* 0x0000000000bc8947 */ /* 0x002fec0003800000 */
.L_x_185:
[----:B------:R-:W1:Y:S01]  /*8470*/  SYNCS.PHASECHK.TRANS64.TRYWAIT P0, [R6+URZ], R5 ;  /* 0x00000005060075a7 */ /* 0x000e62000800017f */
[----:B------:R-:W-:-:S05]  /*8480*/  VIADD R2, R9, 0x1 ;  /* 0x0000000109027836 */ /* 0x000fca0000000000 */
[----:B------:R-:W-:-:S04]  /*8490*/  ISETP.NE.AND P1, PT, R2, 0x4, PT ;  /* 0x000000040200780c */ /* 0x000fc80003f25270 */
[----:B0-----:R-:W-:Y:S02]  /*84a0*/  SEL R4, RZ, 0x1, P1 ;  /* 0x00000001ff047807 */ /* 0x001fe40000800000 */
[----:B------:R-:W-:Y:S02]  /*84b0*/  SEL R3, R2, RZ, P1 ;  /* 0x000000ff02037207 */ /* 0x000fe40000800000 */
[----:B------:R-:W-:Y:S01]  /*84c0*/  LOP3.LUT R4, R11, R4, RZ, 0x3c, !PT ;  /* 0x000000040b047212 */ /* 0x000fe200078e3cff */
[----:B-1----:R-:W-:Y:S06]  /*84d0*/  @!P0 BRA `(.L_x_175) ;  /* 0x0000000000b48947 */ /* 0x002fec0003800000 */
.L_x_186:
[----:B------:R-:W-:Y:S01]  /*84e0*/  IMAD R3, R3, 0x8, R0 ;  /* 0x0000000803037824 */ /* 0x000fe200078e0200 */
[----:B------:R-:W-:-:S07]  /*84f0*/  SHF.L.U32 R0, R4, 0x1f, RZ ;  /* 0x0000001f04007819 */ /* 0x000fce00000006ff */
.L_x_176:
[----:B-1----:R1:W2:Y:S02]  /*8500*/  SYNCS.PHASECHK.TRANS64.TRYWAIT P0, [R3+URZ], R0 ;  /* 0x00000000030075a7 */ /* 0x0022a4000800017f */
[----:B--2---:R-:W-:Y:S05]  /*8510*/  @!P0 NANOSLEEP.SYNCS 0x989680 ;  /* 0x009896800000895d */ /* 0x004fea0003900000 */
[----:B------:R-:W2:Y:S02]  /*8520*/  @!P0 SYNCS.PHASECHK.TRANS64 P0, [R3+URZ], R0 ;  /* 0x00000000030085a7 */ /* 0x000ea4000800007f */
[----:B--2---:R-:W-:Y:S05]  /*8530*/  @!P0 BRA `(.L_x_176) ;  /* 0xfffffffc00f08947 */ /* 0x004fea000383ffff */
.L_x_171:
[----:B------:R-:W-:Y:S05]  /*8540*/  BSYNC B0 ;  /* 0x0000000000007941 */ /* 0x000fea0003800000 */
.L_x_170:
[----:B------:R-:W-:Y:S05]  /*8550*/  EXIT ;  /* 0x000000000000794d */ /* 0x000fea0003800000 */
.L_x_21:
[----:B-1----:R-:W-:-:S04]  /*8560*/  IMAD.U32 R11, RZ, RZ, UR11 ;  /* 0x0000000bff0b7e24 */ /* 0x002fc8000f8e00ff */
[----:B------:R1:W4:Y:S03]  /*8570*/  SYNCS.PHASECHK.TRANS64.TRYWAIT P1, [R11+URZ], R14 ;  /* 0x0000000e0b0075a7 */ /* 0x000326000802017f */
[----:B----4-:R-:W-:Y:S05]  /*8580*/  @!P1 NANOSLEEP.SYNCS 0x989680 ;  /* 0x009896800000995d */ /* 0x010fea0003900000 */
[----:B------:R-:W4:Y:S02]  /*8590*/  @!P1 SYNCS.PHASECHK.TRANS64 P1, [R11+URZ], R14 ;  /* 0x0000000e0b0095a7 */ /* 0x000f24000802007f */
[----:B----4-:R-:W-:Y:S05]  /*85a0*/  @!P1 BRA `(.L_x_21) ;  /* 0xfffffffc00ec9947 */ /* 0x010fea000383ffff */
[----:B------:R-:W-:Y:S05]  /*85b0*/  BRA `(.L_x_20) ;  /* 0xffffff9000407947 */ /* 0x000fea000383ffff */
.L_x_158:
[----:B------:R-:W-:Y:S01]  /*85c0*/  BSSY B1, `(.L_x_177) ;  /* 0x0000006000017945 */ /* 0x000fe20003800000 */
[----:B------:R-:W-:-:S07]  /*85d0*/  IMAD.MOV.U32 R6, RZ, RZ, -0x1 ;  /* 0xffffffffff067424 */ /* 0x000fce00078e00ff */
[----:B------:R-:W-:Y:S05]  /*85e0*/  WARPSYNC.COLLECTIVE R6, `(.L_x_178) ;  /* 0x00000000060c7348 */ /* 0x000fea0003c00000 */
[----:B------:R-:W-:Y:S02]  /*85f0*/  ELECT P0, UR62, PT ;  /* 0x00000000003e782f */ /* 0x000fe40003800000 */
[----:B------:R-:W-:Y:S01]  /*8600*/  MOV R6, UR62 ;  /* 0x0000003e00067c02 */ /* 0x000fe20008000f00 */
[----:B------:R-:W-:Y:S10]  /*8610*/  ENDCOLLECTIVE ;  /* 0x000000000000791b */ /* 0x000ff40003800000 */
.L_x_178:
[----:B------:R-:W-:Y:S05]  /*8620*/  BSYNC B1 ;  /* 0x0000000000017941 */ /* 0x000fea0003800000 */
.L_x_177:
[----:B------:R-:W-:Y:S05]  /*8630*/  BRA `(.L_x_179) ;  /* 0xffffffec00e47947 */ /* 0x000fea000383ffff */
.L_x_161:
[----:B-1----:R1:W2:Y:S02]  /*8640*/  SYNCS.PHASECHK.TRANS64.TRYWAIT P0, [R15+URZ+0x20], R8 ;  /* 0x000020080f0075a7 */ /* 0x0022a4000800017f */
[----:B--2---:R-:W-:Y:S05]  /*8650*/  @!P0 NANOSLEEP.SYNCS 0x989680 ;  /* 0x009896800000895d */ /* 0x004fea0003900000 */
[----:B------:R-:W2:Y:S02]  /*8660*/  @!P0 SYNCS.PHASECHK.TRANS64 P0, [R15+URZ+0x20], R8 ;  /* 0x000020080f0085a7 */ /* 0x000ea4000800007f */
[----:B--2---:R-:W-:Y:S05]  /*8670*/  @!P0 BRA `(.L_x_161) ;  /* 0xfffffffc00f08947 */ /* 0x004fea000383ffff */
[----:B------:R-:W-:Y:S05]  /*8680*/  BRA `(.L_x_180) ;  /* 0xfffffff000287947 */ /* 0x000fea000383ffff */
.L_x_169:
[----:B------:R-:W-:Y:S01]  /*8690*/  BSSY B0, `(.L_x_181) ;  /* 0x0000006000007945 */ /* 0x000fe20003800000 */
[----:B------:R-:W-:-:S07]  /*86a0*/  IMAD.MOV.U32 R6, RZ, RZ, -0x1 ;  /* 0xffffffffff067424 */ /* 0x000fce00078e00ff */
[----:B------:R-:W-:Y:S05]  /*86b0*/  WARPSYNC.COLLECTIVE R6, `(.L_x_182) ;  /* 0x00000000060c7348 */ /* 0x000fea0003c00000 */
[----:B------:R-:W-:Y:S02]  /*86c0*/  ELECT P0, UR62, PT ;  /* 0x00000000003e782f */ /* 0x000fe40003800000 */
[----:B------:R-:W-:Y:S01]  /*86d0*/  MOV R6, UR62 ;  /* 0x0000003e00067c02 */ /* 0x000fe20008000f00 */
[----:B------:R-:W-:Y:S10]  /*86e0*/  ENDCOLLECTIVE ;  /* 0x000000000000791b */ /* 0x000ff40003800000 */
.L_x_182:
[----:B------:R-:W-:Y:S05]  /*86f0*/  BSYNC B0 ;  /* 0x0000000000007941 */ /* 0x000fea0003800000 */
.L_x_181:
[----:B------:R-:W-:Y:S05]  /*8700*/  BRA `(.L_x_183) ;  /* 0xfffffff800dc7947 */ /* 0x000fea000383ffff */
.L_x_173:
[----:B0-----:R0:W1:Y:S02]  /*8710*/  SYNCS.PHASECHK.TRANS64.TRYWAIT P0, [R5+URZ], R2 ;  /* 0x00000002050075a7 */ /* 0x001064000800017f */
[----:B-1----:R-:W-:Y:S05]  /*8720*/  @!P0 NANOSLEEP.SYNCS 0x989680 ;  /* 0x009896800000895d */ /* 0x002fea0003900000 */
[----:B------:R-:W1:Y:S02]  /*8730*/  @!P0 SYNCS.PHASECHK.TRANS64 P0, [R5+URZ], R2 ;  /* 0x00000002050085a7 */ /* 0x000e64000800007f */
[----:B-1----:R-:W-:Y:S05]  /*8740*/  @!P0 BRA `(.L_x_173) ;  /* 0xfffffffc00f08947 */ /* 0x002fea000383ffff */
[----:B------:R-:W-:Y:S05]  /*8750*/  BRA `(.L_x_184) ;  /* 0xfffffffc00207947 */ /* 0x000fea000383ffff */
.L_x_174:
[----:B0-----:R0:W1:Y:S02]  /*8760*/  SYNCS.PHASECHK.TRANS64.TRYWAIT P0, [R7+URZ], R4 ;  /* 0x00000004070075a7 */ /* 0x001064000800017f */
[----:B-1----:R-:W-:Y:S05]  /*8770*/  @!P0 NANOSLEEP.SYNCS 0x989680 ;  /* 0x009896800000895d */ /* 0x002fea0003900000 */
[----:B------:R-:W1:Y:S02]  /*8780*/  @!P0 SYNCS.PHASECHK.TRANS64 P0, [R7+URZ], R4 ;  /* 0x00000004070085a7 */ /* 0x000e64000800007f */
[----:B-1----:R-:W-:Y:S05]  /*8790*/  @!P0 BRA `(.L_x_174) ;  /* 0xfffffffc00f08947 */ /* 0x002fea000383ffff */
[----:B------:R-:W-:Y:S05]  /*87a0*/  BRA `(.L_x_185) ;  /* 0xfffffffc00307947 */ /* 0x000fea000383ffff */
.L_x_175:
[----:B0-----:R0:W1:Y:S02]  /*87b0*/  SYNCS.PHASECHK.TRANS64.TRYWAIT P0, [R6+URZ], R5 ;  /* 0x00000005060075a7 */ /* 0x001064000800017f */
[----:B-1----:R-:W-:Y:S05]  /*87c0*/  @!P0 NANOSLEEP.SYNCS 0x989680 ;  /* 0x009896800000895d */ /* 0x002fea0003900000 */
[----:B------:R-:W1:Y:S02]  /*87d0*/  @!P0 SYNCS.PHASECHK.TRANS64 P0, [R6+URZ], R5 ;  /* 0x00000005060085a7 */ /* 0x000e64000800007f */
[----:B-1----:R-:W-:Y:S05]  /*87e0*/  @!P0 BRA `(.L_x_175) ;  /* 0xfffffffc00f08947 */ /* 0x002fea000383ffff */
[----:B------:R-:W-:Y:S05]  /*87f0*/  BRA `(.L_x_186) ;  /* 0xfffffffc00387947 */ /* 0x000fea000383ffff */
.L_x_187:
[----:B------:R-:W-:-:S00]  /*8800*/  BRA `(.L_x_187) ;  /* 0xfffffffc00fc7947 */ /* 0x000fc0000383ffff */
[----:B------:R-:W-:-:S00]  /*8810*/  NOP ;  /* 0x0000000000007918 */ /* 0x000fc00000000000 */
        /* <DEDUP_REMOVED lines=14> */
.L_x_188:


//--------------------- .nv.shared._ZN7cutlass13device_kernelINS_4gemm6kernel13GemmUniversalIN4cute5tupleIJiiiiEEENS1_10collective13CollectiveMmaINS1_40MainloopSm90TmaGmmaWarpSpecializedSparseILi4ENS5_IJNS4_1CILi1EEENSA_ILi2EEESB_EEENS1_35KernelTmaWarpSpecializedCooperativeEEENS5_IJNSA_ILi256EEENSA_ILi64EEENSA_ILi128EEEEEENS_10bfloat16_tENS5_IJNS4_6LayoutINS5_IJiNS5_IJSC_iEEEiEEENS5_IJlNS5_IJSB_SC_EEElEEEEENSL_INS5_IJNS5_IJNS5_IJNSA_ILi8EEESC_NSA_ILi4EEEEEEiEEENS5_IJNS5_IJNSA_ILi16EEESC_SS_EEEiEEEiEEENS5_IJNS5_IJNS5_IJSI_SV_NSA_ILi2048EEEEEENSA_ILi8192EEEEEENS5_IJNS5_IJSB_NSA_ILi1024EEENSA_ILi32EEEEEElEEElEEEEEEEESK_NS5_IJlSB_lEEENS4_8TiledMMAINS4_8MMA_AtomIJNS4_4SM904GMMA6SPARSE28GMMA_64x64x32_F32BF16BF16_SSILNS1E_5MajorE0ELS1H_0ELNS1E_7ScaleInE1ELS1I_1ELNS1E_9SparseSelE0EEEEEENSL_INS5_IJSC_SB_SB_EEENS5_IJSB_NSA_ILi0EEES1N_EEEEENS5_IJNS4_10UnderscoreES1Q_S1Q_EEEEENS4_23SM90_TMA_LOAD_MULTICASTENS4_14ComposedLayoutINS4_7SwizzleILi3ELi4ELi3EEENS4_25smem_sparse_ptr_flag_bitsILi2ELi16EEENSL_INS5_IJNS5_IJSB_SR_EEENS5_IJSC_SH_EEEEEENS5_IJNS5_IJS1N_SI_EEESO_EEEEEEEvNS4_8identityENS4_13SM90_TMA_LOADENS1U_IS1W_NS4_18smem_ptr_flag_bitsILi16EEENSL_INS5_IJSR_SH_EEENS5_IJSH_SB_EEEEEEEvS26_EENS_8epilogue10collective6detail29Sm90TmaWarpSpecializedAdapterINS2G_15DefaultEpilogueIfNS5_IJSB_llEEES2K_NS2F_6thread17LinearCombinationIfLi1EffLNS2L_9ScaleType4KindE0ELNS_15FloatRoundStyleE2EfEENS1_15EpilogueDefaultEEEEEvvEEEEvNT_6ParamsE --------------------------
	.section	.nv.shared._ZN7cutlass13device_kernelINS_4gemm6kernel13GemmUniversalIN4cute5tupleIJiiiiEEENS1_10collective13CollectiveMmaINS1_40MainloopSm90TmaGmmaWarpSpecializedSparseILi4ENS5_IJNS4_1CILi1EEENSA_ILi2EEESB_EEENS1_35KernelTmaWarpSpecializedCooperativeEEENS5_IJNSA_ILi256EEENSA_ILi64EEENSA_ILi128EEEEEENS_10bfloat16_tENS5_IJNS4_6LayoutINS5_IJiNS5_IJSC_iEEEiEEENS5_IJlNS5_IJSB_SC_EEElEEEEENSL_INS5_IJNS5_IJNS5_IJNSA_ILi8EEESC_NSA_ILi4EEEEEEiEEENS5_IJNS5_IJNSA_ILi16EEESC_SS_EEEiEEEiEEENS5_IJNS5_IJNS5_IJSI_SV_NSA_ILi2048EEEEEENSA_ILi8192EEEEEENS5_IJNS5_IJSB_NSA_ILi1024EEENSA_ILi32EEEEEElEEElEEEEEEEESK_NS5_IJlSB_lEEENS4_8TiledMMAINS4_8MMA_AtomIJNS4_4SM904GMMA6SPARSE28GMMA_64x64x32_F32BF16BF16_SSILNS1E_5MajorE0ELS1H_0ELNS1E_7ScaleInE1ELS1I_1ELNS1E_9SparseSelE0EEEEEENSL_INS5_IJSC_SB_SB_EEENS5_IJSB_NSA_ILi0EEES1N_EEEEENS5_IJNS4_10UnderscoreES1Q_S1Q_EEEEENS4_23SM90_TMA_LOAD_MULTICASTENS4_14ComposedLayoutINS4_7SwizzleILi3ELi4ELi3EEENS4_25smem_sparse_ptr_flag_bitsILi2ELi16EEENSL_INS5_IJNS5_IJSB_SR_EEENS5_IJSC_SH_EEEEEENS5_IJNS5_IJS1N_SI_EEESO_EEEEEEEvNS4_8identityENS4_13SM90_TMA_LOADENS1U_IS1W_NS4_18smem_ptr_flag_bitsILi16EEENSL_INS5_IJSR_SH_EEENS5_IJSH_SB_EEEEEEEvS26_EENS_8epilogue10collective6detail29Sm90TmaWarpSpecializedAdapterINS2G_15DefaultEpilogueIfNS5_IJSB_llEEES2K_NS2F_6thread17LinearCombinationIfLi1EffLNS2L_9ScaleType4KindE0ELNS_15FloatRoundStyleE2EfEENS1_15EpilogueDefaultEEEEEvvEEEEvNT_6ParamsE,"aw",@nobits
	.sectionflags	@""
	.align	16
	.zero		1024


//--------------------- .nv.shared.reserved.0     --------------------------
	.section	.nv.shared.reserved.0,"aw",@nobits
	.weak		__nv_reservedSMEM_offset_0_alias
	.size		__nv_reservedSMEM_offset_0_alias, 0, 0
	.other		__nv_reservedSMEM_offset_0_alias,@"STO_CUDA_RESERVED_SHARED STV_DEFAULT"
__nv_reservedSMEM_offset_0_alias:
	.zero		0


//--------------------- .nv.global                --------------------------
	.section	.nv.global,"aw",@nobits
.nv.global:
	.type		_ZN39_INTERNAL_bbe03edb_4_k_cu_35333c62_40774cute1_E,@object
	.size		_ZN39_INTERNAL_bbe03edb_4_k_cu_35333c62_40774cute1_E,(_ZN39_INTERNAL_bbe03edb_4_k_cu_35333c62_40774cuda3std3__45__cpo6cbeginE - _ZN39_INTERNAL_bbe03edb_4_k_cu_35333c62_40774cute1_E)
_ZN39_INTERNAL_bbe03edb_4_k_cu_35333c62_40774cute1_E:
	.zero		1
	.type		_ZN39_INTERNAL_bbe03edb_4_k_cu_35333c62_40774cuda3std3__45__cpo6cbeginE,@object
	.size		_ZN39_INTERNAL_bbe03edb_4_k_cu_35333c62_40774cuda3std3__45__cpo6cbeginE,(_ZN39_INTERNAL_bbe03edb_4_k_cu_35333c62_40774cuda3std3__48in_placeE - _ZN39_INTERNAL_bbe03edb_4_k_cu_35333c62_40774cuda3std3__45__cpo6cbeginE)
_ZN39_INTERNAL_bbe03edb_4_k_cu_35333c62_40774cuda3std3__45__cpo6cbeginE:
	.zero		1
	.type		_ZN39_INTERNAL_bbe03edb_4_k_cu_35333c62_40774cuda3std3__48in_placeE,@object
	.size		_ZN39_INTERNAL_bbe03edb_4_k_cu_35333c62_40774cuda3std3__48in_placeE,(_ZN39_INTERNAL_bbe03edb_4_k_cu_35333c62_40774cuda3std6ranges3__45__cpo9iter_moveE - _ZN39_INTERNAL_bbe03edb_4_k_cu_35333c62_40774cuda3std3__48in_placeE)
_ZN39_INTERNAL_bbe03edb_4_k_cu_35333c62_40774cuda3std3__48in_placeE:
	.zero		1
	.type		_ZN39_INTERNAL_bbe03edb_4_k_cu_35333c62_40774cuda3std6ranges3__45__cpo9iter_moveE,@object
	.size		_ZN39_INTERNAL_bbe03edb_4_k_cu_35333c62_40774cuda3std6ranges3__45__cpo9iter_moveE,(_ZN39_INTERNAL_bbe03edb_4_k_cu_35333c62_40774cuda3std3__45__cpo5beginE - _ZN39_INTERNAL_bbe03edb_4_k_cu_35333c62_40774cuda3std6ranges3__45__cpo9iter_moveE)
_ZN39_INTERNAL_bbe03edb_4_k_cu_35333c62_40774cuda3std6ranges3__45__cpo9iter_moveE:
	.zero		1
	.type		_ZN39_INTERNAL_bbe03edb_4_k_cu_35333c62_40774cuda3std3__45__cpo5beginE,@object
	.size		_ZN39_INTERNAL_bbe03edb_4_k_cu_35333c62_40774cuda3std3__45__cpo5beginE,(_ZN39_INTERNAL_bbe03edb_4_k_cu_35333c62_40774cuda3std3__441_GLOBAL__N__bbe03edb_4_k_cu_35333c62_40776ignoreE - _ZN39_INTERNAL_bbe03edb_4_k_cu_35333c62_40774cuda3std3__45__cpo5beginE)
_ZN39_INTERNAL_bbe03edb_4_k_cu_35333c62_40774cuda3std3__45__cpo5beginE:
	.zero		1
	.type		_ZN39_INTERNAL_bbe03edb_4_k_cu_35333c62_40774cuda3std3__441_GLOBAL__N__bbe03edb_4_k_cu_35333c62_40776ignoreE,@object
	.size		_ZN39_INTERNAL_bbe03edb_4_k_cu_35333c62_40774cuda3std3__441_GLOBAL__N__bbe03edb_4_k_cu_35333c62_40776ignoreE,(_ZN39_INTERNAL_bbe03edb_4_k_cu_35333c62_40774cute7productE - _ZN39_INTERNAL_bbe03edb_4_k_cu_35333c62_40774cuda3std3__441_GLOBAL__N__bbe03edb_4_k_cu_35333c62_40776ignoreE)
_ZN39_INTERNAL_bbe03edb_4_k_cu_35333c62_40774cuda3std3__441_GLOBAL__N__bbe03edb_4_k_cu_35333c62_40776ignoreE:
	.zero		1
	.type		_ZN39_INTERNAL_bbe03edb_4_k_cu_35333c62_40774cute7productE,@object
	.size		_ZN39_INTERNAL_bbe03edb_4_k_cu_35333c62_40774cute7productE,(_ZN39_INTERNAL_bbe03edb_4_k_cu_35333c62_40774cuda3std3__45__cpo3endE - _ZN39_INTERNAL_bbe03edb_4_k_cu_35333c62_40774cute7productE)
_ZN39_INTERNAL_bbe03edb_4_k_cu_35333c62_40774cute7productE:
	.zero		1
	.type		_ZN39_INTERNAL_bbe03edb_4_k_cu_35333c62_40774cuda3std3__45__cpo3endE,@object
	.size		_ZN39_INTERNAL_bbe03edb_4_k_cu_35333c62_40774cuda3std3__45__cpo3endE,(_ZN39_INTERNAL_bbe03edb_4_k_cu_35333c62_40774cuda3std3__419piecewise_constructE - _ZN39_INTERNAL_bbe03edb_4_k_cu_35333c62_40774cuda3std3__45__cpo3endE)
_ZN39_INTERNAL_bbe03edb_4_k_cu_35333c62_40774cuda3std3__45__cpo3endE:
	.zero		1
	.type		_ZN39_INTERNAL_bbe03edb_4_k_cu_35333c62_40774cuda3std3__419piecewise_constructE,@object
	.size		_ZN39_INTERNAL_bbe03edb_4_k_cu_35333c62_40774cuda3std3__419piecewise_constructE,(_ZN39_INTERNAL_bbe03edb_4_k_cu_35333c62_40774cuda3std3__45__cpo4cendE - _ZN39_INTERNAL_bbe03edb_4_k_cu_35333c62_40774cuda3std3__419piecewise_constructE)
_ZN39_INTERNAL_bbe03edb_4_k_cu_35333c62_40774cuda3std3__419piecewise_constructE:
	.zero		1
	.type		_ZN39_INTERNAL_bbe03edb_4_k_cu_35333c62_40774cuda3std3__45__cpo4cendE,@object
	.size		_ZN39_INTERNAL_bbe03edb_4_k_cu_35333c62_40774cuda3std3__45__cpo4cendE,(_ZN39_INTERNAL_bbe03edb_4_k_cu_35333c62_40774cuda3std6ranges3__45__cpo4swapE - _ZN39_INTERNAL_bbe03edb_4_k_cu_35333c62_40774cuda3std3__45__cpo4cendE)
_ZN39_INTERNAL_bbe03edb_4_k_cu_35333c62_40774cuda3std3__45__cpo4cendE:
	.zero		1
	.type		_ZN39_INTERNAL_bbe03edb_4_k_cu_35333c62_40774cuda3std6ranges3__45__cpo4swapE,@object
	.size		_ZN39_INTERNAL_bbe03edb_4_k_cu_35333c62_40774cuda3std6ranges3__45__cpo4swapE,(.L_7 - _ZN39_INTERNAL_bbe03edb_4_k_cu_35333c62_40774cuda3std6ranges3__45__cpo4swapE)
_ZN39_INTERNAL_bbe03edb_4_k_cu_35333c62_40774cuda3std6ranges3__45__cpo4swapE:
	.zero		1
.L_7:


//--------------------- .nv.constant0._ZN7cutlass13device_kernelINS_4gemm6kernel13GemmUniversalIN4cute5tupleIJiiiiEEENS1_10collective13CollectiveMmaINS1_40MainloopSm90TmaGmmaWarpSpecializedSparseILi4ENS5_IJNS4_1CILi1EEENSA_ILi2EEESB_EEENS1_35KernelTmaWarpSpecializedCooperativeEEENS5_IJNSA_ILi256EEENSA_ILi64EEENSA_ILi128EEEEEENS_10bfloat16_tENS5_IJNS4_6LayoutINS5_IJiNS5_IJSC_iEEEiEEENS5_IJlNS5_IJSB_SC_EEElEEEEENSL_INS5_IJNS5_IJNS5_IJNSA_ILi8EEESC_NSA_ILi4EEEEEEiEEENS5_IJNS5_IJNSA_ILi16EEESC_SS_EEEiEEEiEEENS5_IJNS5_IJNS5_IJSI_SV_NSA_ILi2048EEEEEENSA_ILi8192EEEEEENS5_IJNS5_IJSB_NSA_ILi1024EEENSA_ILi32EEEEEElEEElEEEEEEEESK_NS5_IJlSB_lEEENS4_8TiledMMAINS4_8MMA_AtomIJNS4_4SM904GMMA6SPARSE28GMMA_64x64x32_F32BF16BF16_SSILNS1E_5MajorE0ELS1H_0ELNS1E_7ScaleInE1ELS1I_1ELNS1E_9SparseSelE0EEEEEENSL_INS5_IJSC_SB_SB_EEENS5_IJSB_NSA_ILi0EEES1N_EEEEENS5_IJNS4_10UnderscoreES1Q_S1Q_EEEEENS4_23SM90_TMA_LOAD_MULTICASTENS4_14ComposedLayoutINS4_7SwizzleILi3ELi4ELi3EEENS4_25smem_sparse_ptr_flag_bitsILi2ELi16EEENSL_INS5_IJNS5_IJSB_SR_EEENS5_IJSC_SH_EEEEEENS5_IJNS5_IJS1N_SI_EEESO_EEEEEEEvNS4_8identityENS4_13SM90_TMA_LOADENS1U_IS1W_NS4_18smem_ptr_flag_bitsILi16EEENSL_INS5_IJSR_SH_EEENS5_IJSH_SB_EEEEEEEvS26_EENS_8epilogue10collective6detail29Sm90TmaWarpSpecializedAdapterINS2G_15DefaultEpilogueIfNS5_IJSB_llEEES2K_NS2F_6thread17LinearCombinationIfLi1EffLNS2L_9ScaleType4KindE0ELNS_15FloatRoundStyleE2EfEENS1_15EpilogueDefaultEEEEEvvEEEEvNT_6ParamsE --------------------------
	.section	.nv.constant0._ZN7cutlass13device_kernelINS_4gemm6kernel13GemmUniversalIN4cute5tupleIJiiiiEEENS1_10collective13CollectiveMmaINS1_40MainloopSm90TmaGmmaWarpSpecializedSparseILi4ENS5_IJNS4_1CILi1EEENSA_ILi2EEESB_EEENS1_35KernelTmaWarpSpecializedCooperativeEEENS5_IJNSA_ILi256EEENSA_ILi64EEENSA_ILi128EEEEEENS_10bfloat16_tENS5_IJNS4_6LayoutINS5_IJiNS5_IJSC_iEEEiEEENS5_IJlNS5_IJSB_SC_EEElEEEEENSL_INS5_IJNS5_IJNS5_IJNSA_ILi8EEESC_NSA_ILi4EEEEEEiEEENS5_IJNS5_IJNSA_ILi16EEESC_SS_EEEiEEEiEEENS5_IJNS5_IJNS5_IJSI_SV_NSA_ILi2048EEEEEENSA_ILi8192EEEEEENS5_IJNS5_IJSB_NSA_ILi1024EEENSA_ILi32EEEEEElEEElEEEEEEEESK_NS5_IJlSB_lEEENS4_8TiledMMAINS4_8MMA_AtomIJNS4_4SM904GMMA6SPARSE28GMMA_64x64x32_F32BF16BF16_SSILNS1E_5MajorE0ELS1H_0ELNS1E_7ScaleInE1ELS1I_1ELNS1E_9SparseSelE0EEEEEENSL_INS5_IJSC_SB_SB_EEENS5_IJSB_NSA_ILi0EEES1N_EEEEENS5_IJNS4_10UnderscoreES1Q_S1Q_EEEEENS4_23SM90_TMA_LOAD_MULTICASTENS4_14ComposedLayoutINS4_7SwizzleILi3ELi4ELi3EEENS4_25smem_sparse_ptr_flag_bitsILi2ELi16EEENSL_INS5_IJNS5_IJSB_SR_EEENS5_IJSC_SH_EEEEEENS5_IJNS5_IJS1N_SI_EEESO_EEEEEEEvNS4_8identityENS4_13SM90_TMA_LOADENS1U_IS1W_NS4_18smem_ptr_flag_bitsILi16EEENSL_INS5_IJSR_SH_EEENS5_IJSH_SB_EEEEEEEvS26_EENS_8epilogue10collective6detail29Sm90TmaWarpSpecializedAdapterINS2G_15DefaultEpilogueIfNS5_IJSB_llEEES2K_NS2F_6thread17LinearCombinationIfLi1EffLNS2L_9ScaleType4KindE0ELNS_15FloatRoundStyleE2EfEENS1_15EpilogueDefaultEEEEEvvEEEEvNT_6ParamsE,"a",@progbits
	.sectionflags	@""
	.align	4
.nv.constant0._ZN7cutlass13device_kernelINS_4gemm6kernel13GemmUniversalIN4cute5tupleIJiiiiEEENS1_10collective13CollectiveMmaINS1_40MainloopSm90TmaGmmaWarpSpecializedSparseILi4ENS5_IJNS4_1CILi1EEENSA_ILi2EEESB_EEENS1_35KernelTmaWarpSpecializedCooperativeEEENS5_IJNSA_ILi256EEENSA_ILi64EEENSA_ILi128EEEEEENS_10bfloat16_tENS5_IJNS4_6LayoutINS5_IJiNS5_IJSC_iEEEiEEENS5_IJlNS5_IJSB_SC_EEElEEEEENSL_INS5_IJNS5_IJNS5_IJNSA_ILi8EEESC_NSA_ILi4EEEEEEiEEENS5_IJNS5_IJNSA_ILi16EEESC_SS_EEEiEEEiEEENS5_IJNS5_IJNS5_IJSI_SV_NSA_ILi2048EEEEEENSA_ILi8192EEEEEENS5_IJNS5_IJSB_NSA_ILi1024EEENSA_ILi32EEEEEElEEElEEEEEEEESK_NS5_IJlSB_lEEENS4_8TiledMMAINS4_8MMA_AtomIJNS4_4SM904GMMA6SPARSE28GMMA_64x64x32_F32BF16BF16_SSILNS1E_5MajorE0ELS1H_0ELNS1E_7ScaleInE1ELS1I_1ELNS1E_9SparseSelE0EEEEEENSL_INS5_IJSC_SB_SB_EEENS5_IJSB_NSA_ILi0EEES1N_EEEEENS5_IJNS4_10UnderscoreES1Q_S1Q_EEEEENS4_23SM90_TMA_LOAD_MULTICASTENS4_14ComposedLayoutINS4_7SwizzleILi3ELi4ELi3EEENS4_25smem_sparse_ptr_flag_bitsILi2ELi16EEENSL_INS5_IJNS5_IJSB_SR_EEENS5_IJSC_SH_EEEEEENS5_IJNS5_IJS1N_SI_EEESO_EEEEEEEvNS4_8identityENS4_13SM90_TMA_LOADENS1U_IS1W_NS4_18smem_ptr_flag_bitsILi16EEENSL_INS5_IJSR_SH_EEENS5_IJSH_SB_EEEEEEEvS26_EENS_8epilogue10collective6detail29Sm90TmaWarpSpecializedAdapterINS2G_15DefaultEpilogueIfNS5_IJSB_llEEES2K_NS2F_6thread17LinearCombinationIfLi1EffLNS2L_9ScaleType4KindE0ELNS_15FloatRoundStyleE2EfEENS1_15EpilogueDefaultEEEEEvvEEEEvNT_6ParamsE:
	.zero		1920


//--------------------- SYMBOLS --------------------------

	.type		.nv.reservedSmem.offset0,@object
	.size		.nv.reservedSmem.offset0,0x4
